	.target	sm_100a

	.elftype	@"ET_EXEC"


//--------------------- .note.nv.tkinfo           --------------------------
	.section	.note.nv.tkinfo,"",@"SHT_NOTE"
	.sectionflags	@"SHF_NOTE_NV_TKINFO"
	.tkinfo
        /*0018*/ 	.word	0x00000002
        /*0030*/ 	.string	""
        /*0030*/ 	.string	"ptxas"
        /*0030*/ 	.string	"Cuda compilation tools, release 13.0, V13.0.88"
        /*0030*/ 	.string	"Build cuda_13.0.r13.0/compiler.36424714_0"
        /*0030*/ 	.string	"-arch sm_100a -m 64 "



//--------------------- .note.nv.cuinfo           --------------------------
	.section	.note.nv.cuinfo,"",@"SHT_NOTE"
	.sectionflags	@"SHF_NOTE_NV_CUINFO"
        /*0018*/ 	.short	0x0002
        /*001a*/ 	.short	0x0064
        /*001c*/ 	.short	0x0082
	.zero		2


//--------------------- .nv.info                  --------------------------
	.section	.nv.info,"",@"SHT_CUDA_INFO"
	.align	4


	//----- nvinfo : EIATTR_REGCOUNT
	.align		4
        /*0000*/ 	.byte	0x04, 0x2f
        /*0002*/ 	.short	(.L_19 - .L_18)
	.align		4
.L_18:
        /*0004*/ 	.word	index@(_ZN7cutlass13device_kernelINS_4conv6kernel13ConvUniversalINS1_16ConvProblemShapeILNS1_8OperatorE2ELi2EEENS1_10collective14CollectiveConvINS1_47MainloopSm100TmaUmmaWarpSpecializedImplicitGemmILS5_2ELi26ELi2ELi1ELi2EN4cute5tupleIJNSA_1CILi2EEENSC_ILi1EEESE_EEEEENSB_IJNSC_ILi128EEENSB_IJSH_EEENSB_IJNSC_ILi64EEEEEEEEENS_12float_e4m3_tESM_NSA_8TiledMMAINSA_8MMA_AtomIJNSA_10MMA_TraitsINSA_25SM100_MMA_F8F6F4_2x1SM_SSEJSM_SM_fSH_SH_NSA_17integral_constantINSA_4UMMA5MajorELST_1EEESU_NSR_INSS_7ScaleInELSV_0EEESW_EEEEEENSA_6LayoutINSB_IJSE_SE_SE_EEENSB_IJNSC_ILi0EEES11_S11_EEEEENSB_IJNSA_10UnderscoreES14_S14_EEEEENS7_6detail27Sm100ImplicitGemmTileTraitsINSA_18SM100_TMA_2SM_LOADENSA_14ComposedLayoutINSA_7SwizzleILi2ELi4ELi3EEENSA_18smem_ptr_flag_bitsILi8EEENSZ_INSB_IJSJ_NSC_ILi8EEEEEENSB_IJSE_SJ_EEEEEEEvEENS18_INSA_25SM100_TMA_2SM_LOAD_IM2COLES1J_vEEEENS_8epilogue10collective18CollectiveEpilogueINS1O_23Sm100TmaWarpSpecializedILi2ELi2ELi32ELb0ELb0EEEJNSB_IJSJ_SI_SK_EEENSB_IJNSZ_ISJ_SE_EENSZ_INSB_IJNSC_ILi32EEESD_EEES1H_EEEEESM_NSB_IJlNSB_IJSE_llEEES11_EEESM_S20_NS1O_6fusion15FusionCallbacksIS1S_NS21_17LinearCombinationISM_fSM_fLNS_15FloatRoundStyleE2EEES1T_S1Y_JEEENSA_5SM1004TMEM4LOAD26SM100_TMEM_LOAD_32dp32b32xENSA_13SM90_TMA_LOADENS1A_INS1B_ILi1ELi4ELi3EEES1E_NSZ_INSB_IJS1F_S1V_EEENSB_IJS1V_SE_EEEEEEENSA_39AutoVectorizingCopyWithAssumedAlignmentILi128EEENSA_14SM90_TMA_STOREES2G_S2I_S2I_EEEvvEEEEvNT_6ParamsE)
        /*0008*/ 	.word	0x00000076


	//----- nvinfo : EIATTR_FRAME_SIZE
	.align		4
.L_19:
        /*000c*/ 	.byte	0x04, 0x11
        /*000e*/ 	.short	(.L_21 - .L_20)
	.align		4
.L_20:
        /*0010*/ 	.word	index@($__internal_2_$__cuda_sm10x_tcgen05_guardrail_trap_unallocated_columns_being_dealloced)
        /*0014*/ 	.word	0x00000008


	//----- nvinfo : EIATTR_FRAME_SIZE
	.align		4
.L_21:
        /*0018*/ 	.byte	0x04, 0x11
        /*001a*/ 	.short	(.L_23 - .L_22)
	.align		4
.L_22:
        /*001c*/ 	.word	index@($__internal_1_$__cuda_sm10x_tcgen05_guardrail_trap_phase_invalid_during_alloc)
        /*0020*/ 	.word	0x00000008


	//----- nvinfo : EIATTR_FRAME_SIZE
	.align		4
.L_23:
        /*0024*/ 	.byte	0x04, 0x11
        /*0026*/ 	.short	(.L_25 - .L_24)
	.align		4
.L_24:
        /*0028*/ 	.word	index@($__internal_0_$__cuda_sm10x_tcgen05_guardrail_trap_col_being_dealloced_not_returned_by_alloc)
        /*002c*/ 	.word	0x00000008


	//----- nvinfo : EIATTR_FRAME_SIZE
	.align		4
.L_25:
        /*0030*/ 	.byte	0x04, 0x11
        /*0032*/ 	.short	(.L_27 - .L_26)
	.align		4
.L_26:
        /*0034*/ 	.word	index@(_ZN7cutlass13device_kernelINS_4conv6kernel13ConvUniversalINS1_16ConvProblemShapeILNS1_8OperatorE2ELi2EEENS1_10collective14CollectiveConvINS1_47MainloopSm100TmaUmmaWarpSpecializedImplicitGemmILS5_2ELi26ELi2ELi1ELi2EN4cute5tupleIJNSA_1CILi2EEENSC_ILi1EEESE_EEEEENSB_IJNSC_ILi128EEENSB_IJSH_EEENSB_IJNSC_ILi64EEEEEEEEENS_12float_e4m3_tESM_NSA_8TiledMMAINSA_8MMA_AtomIJNSA_10MMA_TraitsINSA_25SM100_MMA_F8F6F4_2x1SM_SSEJSM_SM_fSH_SH_NSA_17integral_constantINSA_4UMMA5MajorELST_1EEESU_NSR_INSS_7ScaleInELSV_0EEESW_EEEEEENSA_6LayoutINSB_IJSE_SE_SE_EEENSB_IJNSC_ILi0EEES11_S11_EEEEENSB_IJNSA_10UnderscoreES14_S14_EEEEENS7_6detail27Sm100ImplicitGemmTileTraitsINSA_18SM100_TMA_2SM_LOADENSA_14ComposedLayoutINSA_7SwizzleILi2ELi4ELi3EEENSA_18smem_ptr_flag_bitsILi8EEENSZ_INSB_IJSJ_NSC_ILi8EEEEEENSB_IJSE_SJ_EEEEEEEvEENS18_INSA_25SM100_TMA_2SM_LOAD_IM2COLES1J_vEEEENS_8epilogue10collective18CollectiveEpilogueINS1O_23Sm100TmaWarpSpecializedILi2ELi2ELi32ELb0ELb0EEEJNSB_IJSJ_SI_SK_EEENSB_IJNSZ_ISJ_SE_EENSZ_INSB_IJNSC_ILi32EEESD_EEES1H_EEEEESM_NSB_IJlNSB_IJSE_llEEES11_EEESM_S20_NS1O_6fusion15FusionCallbacksIS1S_NS21_17LinearCombinationISM_fSM_fLNS_15FloatRoundStyleE2EEES1T_S1Y_JEEENSA_5SM1004TMEM4LOAD26SM100_TMEM_LOAD_32dp32b32xENSA_13SM90_TMA_LOADENS1A_INS1B_ILi1ELi4ELi3EEES1E_NSZ_INSB_IJS1F_S1V_EEENSB_IJS1V_SE_EEEEEEENSA_39AutoVectorizingCopyWithAssumedAlignmentILi128EEENSA_14SM90_TMA_STOREES2G_S2I_S2I_EEEvvEEEEvNT_6ParamsE)
        /*0038*/ 	.word	0x00000008


	//----- nvinfo : EIATTR_MIN_STACK_SIZE
	.align		4
.L_27:
        /*003c*/ 	.byte	0x04, 0x12
        /*003e*/ 	.short	(.L_29 - .L_28)
	.align		4
.L_28:
        /*0040*/ 	.word	index@(_ZN7cutlass13device_kernelINS_4conv6kernel13ConvUniversalINS1_16ConvProblemShapeILNS1_8OperatorE2ELi2EEENS1_10collective14CollectiveConvINS1_47MainloopSm100TmaUmmaWarpSpecializedImplicitGemmILS5_2ELi26ELi2ELi1ELi2EN4cute5tupleIJNSA_1CILi2EEENSC_ILi1EEESE_EEEEENSB_IJNSC_ILi128EEENSB_IJSH_EEENSB_IJNSC_ILi64EEEEEEEEENS_12float_e4m3_tESM_NSA_8TiledMMAINSA_8MMA_AtomIJNSA_10MMA_TraitsINSA_25SM100_MMA_F8F6F4_2x1SM_SSEJSM_SM_fSH_SH_NSA_17integral_constantINSA_4UMMA5MajorELST_1EEESU_NSR_INSS_7ScaleInELSV_0EEESW_EEEEEENSA_6LayoutINSB_IJSE_SE_SE_EEENSB_IJNSC_ILi0EEES11_S11_EEEEENSB_IJNSA_10UnderscoreES14_S14_EEEEENS7_6detail27Sm100ImplicitGemmTileTraitsINSA_18SM100_TMA_2SM_LOADENSA_14ComposedLayoutINSA_7SwizzleILi2ELi4ELi3EEENSA_18smem_ptr_flag_bitsILi8EEENSZ_INSB_IJSJ_NSC_ILi8EEEEEENSB_IJSE_SJ_EEEEEEEvEENS18_INSA_25SM100_TMA_2SM_LOAD_IM2COLES1J_vEEEENS_8epilogue10collective18CollectiveEpilogueINS1O_23Sm100TmaWarpSpecializedILi2ELi2ELi32ELb0ELb0EEEJNSB_IJSJ_SI_SK_EEENSB_IJNSZ_ISJ_SE_EENSZ_INSB_IJNSC_ILi32EEESD_EEES1H_EEEEESM_NSB_IJlNSB_IJSE_llEEES11_EEESM_S20_NS1O_6fusion15FusionCallbacksIS1S_NS21_17LinearCombinationISM_fSM_fLNS_15FloatRoundStyleE2EEES1T_S1Y_JEEENSA_5SM1004TMEM4LOAD26SM100_TMEM_LOAD_32dp32b32xENSA_13SM90_TMA_LOADENS1A_INS1B_ILi1ELi4ELi3EEES1E_NSZ_INSB_IJS1F_S1V_EEENSB_IJS1V_SE_EEEEEEENSA_39AutoVectorizingCopyWithAssumedAlignmentILi128EEENSA_14SM90_TMA_STOREES2G_S2I_S2I_EEEvvEEEEvNT_6ParamsE)
        /*0044*/ 	.word	0x00000008
.L_29:


//--------------------- .nv.compat                --------------------------
	.section	.nv.compat,"",@"SHT_CUDA_COMPAT_INFO"
	.align	4
        /*0000*/ 	.byte	0x02, 0x09, 0x01, 0x00, 0x02, 0x02, 0x02, 0x00, 0x02, 0x05, 0x05, 0x00, 0x03, 0x07, 0x01, 0x01
        /*0010*/ 	.byte	0x02, 0x03, 0x01, 0x00, 0x02, 0x06, 0x01, 0x00, 0x04, 0x0b, 0x08, 0x00, 0x09, 0x00, 0x00, 0x00
        /*0020*/ 	.byte	0x00, 0x00, 0x00, 0x00


//--------------------- .nv.info._ZN7cutlass13device_kernelINS_4conv6kernel13ConvUniversalINS1_16ConvProblemShapeILNS1_8OperatorE2ELi2EEENS1_10collective14CollectiveConvINS1_47MainloopSm100TmaUmmaWarpSpecializedImplicitGemmILS5_2ELi26ELi2ELi1ELi2EN4cute5tupleIJNSA_1CILi2EEENSC_ILi1EEESE_EEEEENSB_IJNSC_ILi128EEENSB_IJSH_EEENSB_IJNSC_ILi64EEEEEEEEENS_12float_e4m3_tESM_NSA_8TiledMMAINSA_8MMA_AtomIJNSA_10MMA_TraitsINSA_25SM100_MMA_F8F6F4_2x1SM_SSEJSM_SM_fSH_SH_NSA_17integral_constantINSA_4UMMA5MajorELST_1EEESU_NSR_INSS_7ScaleInELSV_0EEESW_EEEEEENSA_6LayoutINSB_IJSE_SE_SE_EEENSB_IJNSC_ILi0EEES11_S11_EEEEENSB_IJNSA_10UnderscoreES14_S14_EEEEENS7_6detail27Sm100ImplicitGemmTileTraitsINSA_18SM100_TMA_2SM_LOADENSA_14ComposedLayoutINSA_7SwizzleILi2ELi4ELi3EEENSA_18smem_ptr_flag_bitsILi8EEENSZ_INSB_IJSJ_NSC_ILi8EEEEEENSB_IJSE_SJ_EEEEEEEvEENS18_INSA_25SM100_TMA_2SM_LOAD_IM2COLES1J_vEEEENS_8epilogue10collective18CollectiveEpilogueINS1O_23Sm100TmaWarpSpecializedILi2ELi2ELi32ELb0ELb0EEEJNSB_IJSJ_SI_SK_EEENSB_IJNSZ_ISJ_SE_EENSZ_INSB_IJNSC_ILi32EEESD_EEES1H_EEEEESM_NSB_IJlNSB_IJSE_llEEES11_EEESM_S20_NS1O_6fusion15FusionCallbacksIS1S_NS21_17LinearCombinationISM_fSM_fLNS_15FloatRoundStyleE2EEES1T_S1Y_JEEENSA_5SM1004TMEM4LOAD26SM100_TMEM_LOAD_32dp32b32xENSA_13SM90_TMA_LOADENS1A_INS1B_ILi1ELi4ELi3EEES1E_NSZ_INSB_IJS1F_S1V_EEENSB_IJS1V_SE_EEEEEEENSA_39AutoVectorizingCopyWithAssumedAlignmentILi128EEENSA_14SM90_TMA_STOREES2G_S2I_S2I_EEEvvEEEEvNT_6ParamsE --------------------------
	.section	.nv.info._ZN7cutlass13device_kernelINS_4conv6kernel13ConvUniversalINS1_16ConvProblemShapeILNS1_8OperatorE2ELi2EEENS1_10collective14CollectiveConvINS1_47MainloopSm100TmaUmmaWarpSpecializedImplicitGemmILS5_2ELi26ELi2ELi1ELi2EN4cute5tupleIJNSA_1CILi2EEENSC_ILi1EEESE_EEEEENSB_IJNSC_ILi128EEENSB_IJSH_EEENSB_IJNSC_ILi64EEEEEEEEENS_12float_e4m3_tESM_NSA_8TiledMMAINSA_8MMA_AtomIJNSA_10MMA_TraitsINSA_25SM100_MMA_F8F6F4_2x1SM_SSEJSM_SM_fSH_SH_NSA_17integral_constantINSA_4UMMA5MajorELST_1EEESU_NSR_INSS_7ScaleInELSV_0EEESW_EEEEEENSA_6LayoutINSB_IJSE_SE_SE_EEENSB_IJNSC_ILi0EEES11_S11_EEEEENSB_IJNSA_10UnderscoreES14_S14_EEEEENS7_6detail27Sm100ImplicitGemmTileTraitsINSA_18SM100_TMA_2SM_LOADENSA_14ComposedLayoutINSA_7SwizzleILi2ELi4ELi3EEENSA_18smem_ptr_flag_bitsILi8EEENSZ_INSB_IJSJ_NSC_ILi8EEEEEENSB_IJSE_SJ_EEEEEEEvEENS18_INSA_25SM100_TMA_2SM_LOAD_IM2COLES1J_vEEEENS_8epilogue10collective18CollectiveEpilogueINS1O_23Sm100TmaWarpSpecializedILi2ELi2ELi32ELb0ELb0EEEJNSB_IJSJ_SI_SK_EEENSB_IJNSZ_ISJ_SE_EENSZ_INSB_IJNSC_ILi32EEESD_EEES1H_EEEEESM_NSB_IJlNSB_IJSE_llEEES11_EEESM_S20_NS1O_6fusion15FusionCallbacksIS1S_NS21_17LinearCombinationISM_fSM_fLNS_15FloatRoundStyleE2EEES1T_S1Y_JEEENSA_5SM1004TMEM4LOAD26SM100_TMEM_LOAD_32dp32b32xENSA_13SM90_TMA_LOADENS1A_INS1B_ILi1ELi4ELi3EEES1E_NSZ_INSB_IJS1F_S1V_EEENSB_IJS1V_SE_EEEEEEENSA_39AutoVectorizingCopyWithAssumedAlignmentILi128EEENSA_14SM90_TMA_STOREES2G_S2I_S2I_EEEvvEEEEvNT_6ParamsE,"",@"SHT_CUDA_INFO"
	.sectionflags	@""
	.align	4


	//----- nvinfo : EIATTR_CUDA_API_VERSION
	.align		4
        /*0000*/ 	.byte	0x04, 0x37
        /*0002*/ 	.short	(.L_31 - .L_30)
.L_30:
        /*0004*/ 	.word	0x00000082


	//----- nvinfo : EIATTR_KPARAM_INFO
	.align		4
.L_31:
        /*0008*/ 	.byte	0x04, 0x17
        /*000a*/ 	.short	(.L_33 - .L_32)
.L_32:
        /*000c*/ 	.word	0x00000000
        /*0010*/ 	.short	0x0000
        /*0012*/ 	.short	0x0000
        /*0014*/ 	.byte	0x00, 0xf0, 0x01, 0x20


	//----- nvinfo : EIATTR_AT_ENTRY_FRAGMENTS
	.align		4
.L_33:
        /*0018*/ 	.byte	0x04, 0x4f
        /*001a*/ 	.short	(.L_35 - .L_34)


	//   ....[0]....
.L_34:
        /*001c*/ 	.word	0x00000007


	//----- nvinfo : EIATTR_RESERVED_SMEM_USED
	.align		4
.L_35:
        /*0020*/ 	.byte	0x01, 0x41
	.zero		2


	//----- nvinfo : EIATTR_SPARSE_MMA_MASK
	.align		4
        /*0024*/ 	.byte	0x03, 0x50
        /*0026*/ 	.short	0x0000


	//----- nvinfo : EIATTR_TCGEN05_2CTA_USED
	.align		4
        /*0028*/ 	.byte	0x01, 0x52
	.zero		2


	//----- nvinfo : EIATTR_MAXREG_COUNT
	.align		4
        /*002c*/ 	.byte	0x03, 0x1b
        /*002e*/ 	.short	0x00ff


	//----- nvinfo : EIATTR_NUM_BARRIERS
	.align		4
        /*0030*/ 	.byte	0x02, 0x4c
        /*0032*/ 	.byte	0x07
	.zero		1


	//----- nvinfo : EIATTR_EXTERNS
	.align		4
        /*0034*/ 	.byte	0x04, 0x0f
        /*0036*/ 	.short	(.L_37 - .L_36)


	//   ....[0]....
	.align		4
.L_36:
        /*0038*/ 	.word	index@(__assertfail)


	//----- nvinfo : EIATTR_MERCURY_ISA_VERSION
	.align		4
.L_37:
        /*003c*/ 	.byte	0x03, 0x5f
        /*003e*/ 	.short	0x0101


	//----- nvinfo : EIATTR_INT_WARP_WIDE_INSTR_OFFSETS
	.align		4
        /*0040*/ 	.byte	0x04, 0x31
        /*0042*/ 	.short	(.L_39 - .L_38)


	//   ....[0]....
.L_38:
        /*0044*/ 	.word	0x00000ea0


	//   ....[1]....
        /*0048*/ 	.word	0x00000f40


	//   ....[2]....
        /*004c*/ 	.word	0x000052a0


	//   ....[3]....
        /*0050*/ 	.word	0x000052c0


	//   ....[4]....
        /*0054*/ 	.word	0x000052f0


	//   ....[5]....
        /*0058*/ 	.word	0x000062d0


	//   ....[6]....
        /*005c*/ 	.word	0x00006380


	//   ....[7]....
        /*0060*/ 	.word	0x00006440


	//   ....[8]....
        /*0064*/ 	.word	0x00006510


	//   ....[9]....
        /*0068*/ 	.word	0x00006600


	//   ....[10]....
        /*006c*/ 	.word	0x00006690


	//----- nvinfo : EIATTR_COOP_GROUP_MASK_REGIDS
	.align		4
.L_39:
        /*0070*/ 	.byte	0x04, 0x29
        /*0072*/ 	.short	(.L_41 - .L_40)


	//   ....[0]....
.L_40:
        /*0074*/ 	.word	0xffffffff


	//   ....[1]....
        /*0078*/ 	.word	0xffffffff


	//   ....[2]....
        /*007c*/ 	.word	0xffffffff


	//   ....[3]....
        /*0080*/ 	.word	0xffffffff


	//   ....[4]....
        /*0084*/ 	.word	0xffffffff


	//   ....[5]....
        /*0088*/ 	.word	0xffffffff


	//   ....[6]....
        /*008c*/ 	.word	0xffffffff


	//   ....[7]....
        /*0090*/ 	.word	0xffffffff


	//   ....[8]....
        /*0094*/ 	.word	0xffffffff


	//   ....[9]....
        /*0098*/ 	.word	0xffffffff


	//   ....[10]....
        /*009c*/ 	.word	0xffffffff


	//   ....[11]....
        /*00a0*/ 	.word	0xffffffff


	//   ....[12]....
        /*00a4*/ 	.word	0xffffffff


	//----- nvinfo : EIATTR_COOP_GROUP_INSTR_OFFSETS
	.align		4
.L_41:
        /*00a8*/ 	.byte	0x04, 0x28
        /*00aa*/ 	.short	(.L_43 - .L_42)


	//   ....[0]....
.L_42:
        /*00ac*/ 	.word	0x000000d0


	//   ....[1]....
        /*00b0*/ 	.word	0x00000540


	//   ....[2]....
        /*00b4*/ 	.word	0x000009c0


	//   ....[3]....
        /*00b8*/ 	.word	0x00000b10


	//   ....[4]....
        /*00bc*/ 	.word	0x00000c00


	//   ....[5]....
        /*00c0*/ 	.word	0x00000d40


	//   ....[6]....
        /*00c4*/ 	.word	0x00000fc0


	//   ....[7]....
        /*00c8*/ 	.word	0x000028c0


	//   ....[8]....
        /*00cc*/ 	.word	0x00004290


	//   ....[9]....
        /*00d0*/ 	.word	0x00004760


	//   ....[10]....
        /*00d4*/ 	.word	0x00004790


	//   ....[11]....
        /*00d8*/ 	.word	0x000051c0


	//   ....[12]....
        /*00dc*/ 	.word	0x000053c0


	//----- nvinfo : EIATTR_VRC_CTA_INIT_COUNT
	.align		4
.L_43:
        /*00e0*/ 	.byte	0x02, 0x4a
        /*00e2*/ 	.byte	0x80
	.zero		1


	//----- nvinfo : EIATTR_SYSCALL_OFFSETS
	.align		4
        /*00e4*/ 	.byte	0x04, 0x46
        /*00e6*/ 	.short	(.L_45 - .L_44)


	//   ....[0]....
.L_44:
        /*00e8*/ 	.word	0x00007620


	//   ....[1]....
        /*00ec*/ 	.word	0x00007760


	//   ....[2]....
        /*00f0*/ 	.word	0x00007fc0


	//   ....[3]....
        /*00f4*/ 	.word	0x00008dc0


	//----- nvinfo : EIATTR_MBARRIER_INSTR_OFFSETS
	.align		4
.L_45:
        /*00f8*/ 	.byte	0x04, 0x39
        /*00fa*/ 	.short	(.L_47 - .L_46)


	//   ....[0]....
.L_46:
        /*00fc*/ 	.word	0x00000660
        /*0100*/ 	.word	0x000000ff
        /*0104*/ 	.word	0x00000000
        /*0108*/ 	.short	0x0100
        /*010a*/ 	.byte	0x04
	.zero		1


	//   ....[1]....
        /*010c*/ 	.word	0x00000670
        /*0110*/ 	.word	0x000000ff
        /*0114*/ 	.word	0x000000d0
        /*0118*/ 	.short	0x0100
        /*011a*/ 	.byte	0x04
	.zero		1


	//   ....[2]....
        /*011c*/ 	.word	0x00000680
        /*0120*/ 	.word	0x000000ff
        /*0124*/ 	.word	0x00000008
        /*0128*/ 	.short	0x0100
        /*012a*/ 	.byte	0x04
	.zero		1


	//   ....[3]....
        /*012c*/ 	.word	0x00000690
        /*0130*/ 	.word	0x000000ff
        /*0134*/ 	.word	0x000000d8
        /*0138*/ 	.short	0x0100
        /*013a*/ 	.byte	0x04
	.zero		1


	//   ....[4]....
        /*013c*/ 	.word	0x000006a0
        /*0140*/ 	.word	0x000000ff
        /*0144*/ 	.word	0x00000010
        /*0148*/ 	.short	0x0100
        /*014a*/ 	.byte	0x04
	.zero		1


	//   ....[5]....
        /*014c*/ 	.word	0x000006b0
        /*0150*/ 	.word	0x000000ff
        /*0154*/ 	.word	0x000000e0
        /*0158*/ 	.short	0x0100
        /*015a*/ 	.byte	0x04
	.zero		1


	//   ....[6]....
        /*015c*/ 	.word	0x000006c0
        /*0160*/ 	.word	0x000000ff
        /*0164*/ 	.word	0x00000018
        /*0168*/ 	.short	0x0100
        /*016a*/ 	.byte	0x04
	.zero		1


	//   ....[7]....
        /*016c*/ 	.word	0x000006d0
        /*0170*/ 	.word	0x000000ff
        /*0174*/ 	.word	0x000000e8
        /*0178*/ 	.short	0x0100
        /*017a*/ 	.byte	0x04
	.zero		1


	//   ....[8]....
        /*017c*/ 	.word	0x000006e0
        /*0180*/ 	.word	0x000000ff
        /*0184*/ 	.word	0x00000020
        /*0188*/ 	.short	0x0100
        /*018a*/ 	.byte	0x04
	.zero		1


	//   ....[9]....
        /*018c*/ 	.word	0x000006f0
        /*0190*/ 	.word	0x000000ff
        /*0194*/ 	.word	0x000000f0
        /*0198*/ 	.short	0x0100
        /*019a*/ 	.byte	0x04
	.zero		1


	//   ....[10]....
        /*019c*/ 	.word	0x00000700
        /*01a0*/ 	.word	0x000000ff
        /*01a4*/ 	.word	0x00000028
        /*01a8*/ 	.short	0x0100
        /*01aa*/ 	.byte	0x04
	.zero		1


	//   ....[11]....
        /*01ac*/ 	.word	0x00000710
        /*01b0*/ 	.word	0x000000ff
        /*01b4*/ 	.word	0x000000f8
        /*01b8*/ 	.short	0x0100
        /*01ba*/ 	.byte	0x04
	.zero		1


	//   ....[12]....
        /*01bc*/ 	.word	0x00000720
        /*01c0*/ 	.word	0x000000ff
        /*01c4*/ 	.word	0x00000030
        /*01c8*/ 	.short	0x0100
        /*01ca*/ 	.byte	0x04
	.zero		1


	//   ....[13]....
        /*01cc*/ 	.word	0x00000730
        /*01d0*/ 	.word	0x000000ff
        /*01d4*/ 	.word	0x00000100
        /*01d8*/ 	.short	0x0100
        /*01da*/ 	.byte	0x04
	.zero		1


	//   ....[14]....
        /*01dc*/ 	.word	0x00000740
        /*01e0*/ 	.word	0x000000ff
        /*01e4*/ 	.word	0x00000038
        /*01e8*/ 	.short	0x0100
        /*01ea*/ 	.byte	0x04
	.zero		1


	//   ....[15]....
        /*01ec*/ 	.word	0x00000750
        /*01f0*/ 	.word	0x000000ff
        /*01f4*/ 	.word	0x00000108
        /*01f8*/ 	.short	0x0100
        /*01fa*/ 	.byte	0x04
	.zero		1


	//   ....[16]....
        /*01fc*/ 	.word	0x00000760
        /*0200*/ 	.word	0x000000ff
        /*0204*/ 	.word	0x00000040
        /*0208*/ 	.short	0x0100
        /*020a*/ 	.byte	0x04
	.zero		1


	//   ....[17]....
        /*020c*/ 	.word	0x00000770
        /*0210*/ 	.word	0x000000ff
        /*0214*/ 	.word	0x00000110
        /*0218*/ 	.short	0x0100
        /*021a*/ 	.byte	0x04
	.zero		1


	//   ....[18]....
        /*021c*/ 	.word	0x00000780
        /*0220*/ 	.word	0x000000ff
        /*0224*/ 	.word	0x00000048
        /*0228*/ 	.short	0x0100
        /*022a*/ 	.byte	0x04
	.zero		1


	//   ....[19]....
        /*022c*/ 	.word	0x00000790
        /*0230*/ 	.word	0x000000ff
        /*0234*/ 	.word	0x00000118
        /*0238*/ 	.short	0x0100
        /*023a*/ 	.byte	0x04
	.zero		1


	//   ....[20]....
        /*023c*/ 	.word	0x000007a0
        /*0240*/ 	.word	0x000000ff
        /*0244*/ 	.word	0x00000050
        /*0248*/ 	.short	0x0100
        /*024a*/ 	.byte	0x04
	.zero		1


	//   ....[21]....
        /*024c*/ 	.word	0x000007b0
        /*0250*/ 	.word	0x000000ff
        /*0254*/ 	.word	0x00000120
        /*0258*/ 	.short	0x0100
        /*025a*/ 	.byte	0x04
	.zero		1


	//   ....[22]....
        /*025c*/ 	.word	0x000007c0
        /*0260*/ 	.word	0x000000ff
        /*0264*/ 	.word	0x00000058
        /*0268*/ 	.short	0x0100
        /*026a*/ 	.byte	0x04
	.zero		1


	//   ....[23]....
        /*026c*/ 	.word	0x000007d0
        /*0270*/ 	.word	0x000000ff
        /*0274*/ 	.word	0x00000128
        /*0278*/ 	.short	0x0100
        /*027a*/ 	.byte	0x04
	.zero		1


	//   ....[24]....
        /*027c*/ 	.word	0x000007e0
        /*0280*/ 	.word	0x000000ff
        /*0284*/ 	.word	0x00000060
        /*0288*/ 	.short	0x0100
        /*028a*/ 	.byte	0x04
	.zero		1


	//   ....[25]....
        /*028c*/ 	.word	0x000007f0
        /*0290*/ 	.word	0x000000ff
        /*0294*/ 	.word	0x00000130
        /*0298*/ 	.short	0x0100
        /*029a*/ 	.byte	0x04
	.zero		1


	//   ....[26]....
        /*029c*/ 	.word	0x00000800
        /*02a0*/ 	.word	0x000000ff
        /*02a4*/ 	.word	0x00000068
        /*02a8*/ 	.short	0x0100
        /*02aa*/ 	.byte	0x04
	.zero		1


	//   ....[27]....
        /*02ac*/ 	.word	0x00000810
        /*02b0*/ 	.word	0x000000ff
        /*02b4*/ 	.word	0x00000138
        /*02b8*/ 	.short	0x0100
        /*02ba*/ 	.byte	0x04
	.zero		1


	//   ....[28]....
        /*02bc*/ 	.word	0x00000820
        /*02c0*/ 	.word	0x000000ff
        /*02c4*/ 	.word	0x00000070
        /*02c8*/ 	.short	0x0100
        /*02ca*/ 	.byte	0x04
	.zero		1


	//   ....[29]....
        /*02cc*/ 	.word	0x00000830
        /*02d0*/ 	.word	0x000000ff
        /*02d4*/ 	.word	0x00000140
        /*02d8*/ 	.short	0x0100
        /*02da*/ 	.byte	0x04
	.zero		1


	//   ....[30]....
        /*02dc*/ 	.word	0x00000840
        /*02e0*/ 	.word	0x000000ff
        /*02e4*/ 	.word	0x00000078
        /*02e8*/ 	.short	0x0100
        /*02ea*/ 	.byte	0x04
	.zero		1


	//   ....[31]....
        /*02ec*/ 	.word	0x00000850
        /*02f0*/ 	.word	0x000000ff
        /*02f4*/ 	.word	0x00000148
        /*02f8*/ 	.short	0x0100
        /*02fa*/ 	.byte	0x04
	.zero		1


	//   ....[32]....
        /*02fc*/ 	.word	0x00000860
        /*0300*/ 	.word	0x000000ff
        /*0304*/ 	.word	0x00000080
        /*0308*/ 	.short	0x0100
        /*030a*/ 	.byte	0x04
	.zero		1


	//   ....[33]....
        /*030c*/ 	.word	0x00000870
        /*0310*/ 	.word	0x000000ff
        /*0314*/ 	.word	0x00000150
        /*0318*/ 	.short	0x0100
        /*031a*/ 	.byte	0x04
	.zero		1


	//   ....[34]....
        /*031c*/ 	.word	0x00000880
        /*0320*/ 	.word	0x000000ff
        /*0324*/ 	.word	0x00000088
        /*0328*/ 	.short	0x0100
        /*032a*/ 	.byte	0x04
	.zero		1


	//   ....[35]....
        /*032c*/ 	.word	0x00000890
        /*0330*/ 	.word	0x000000ff
        /*0334*/ 	.word	0x00000158
        /*0338*/ 	.short	0x0100
        /*033a*/ 	.byte	0x04
	.zero		1


	//   ....[36]....
        /*033c*/ 	.word	0x000008a0
        /*0340*/ 	.word	0x000000ff
        /*0344*/ 	.word	0x00000090
        /*0348*/ 	.short	0x0100
        /*034a*/ 	.byte	0x04
	.zero		1


	//   ....[37]....
        /*034c*/ 	.word	0x000008b0
        /*0350*/ 	.word	0x000000ff
        /*0354*/ 	.word	0x00000160
        /*0358*/ 	.short	0x0100
        /*035a*/ 	.byte	0x04
	.zero		1


	//   ....[38]....
        /*035c*/ 	.word	0x000008c0
        /*0360*/ 	.word	0x000000ff
        /*0364*/ 	.word	0x00000098
        /*0368*/ 	.short	0x0100
        /*036a*/ 	.byte	0x04
	.zero		1


	//   ....[39]....
        /*036c*/ 	.word	0x000008d0
        /*0370*/ 	.word	0x000000ff
        /*0374*/ 	.word	0x00000168
        /*0378*/ 	.short	0x0100
        /*037a*/ 	.byte	0x04
	.zero		1


	//   ....[40]....
        /*037c*/ 	.word	0x000008e0
        /*0380*/ 	.word	0x000000ff
        /*0384*/ 	.word	0x000000a0
        /*0388*/ 	.short	0x0100
        /*038a*/ 	.byte	0x04
	.zero		1


	//   ....[41]....
        /*038c*/ 	.word	0x000008f0
        /*0390*/ 	.word	0x000000ff
        /*0394*/ 	.word	0x00000170
        /*0398*/ 	.short	0x0100
        /*039a*/ 	.byte	0x04
	.zero		1


	//   ....[42]....
        /*039c*/ 	.word	0x00000900
        /*03a0*/ 	.word	0x000000ff
        /*03a4*/ 	.word	0x000000a8
        /*03a8*/ 	.short	0x0100
        /*03aa*/ 	.byte	0x04
	.zero		1


	//   ....[43]....
        /*03ac*/ 	.word	0x00000910
        /*03b0*/ 	.word	0x000000ff
        /*03b4*/ 	.word	0x00000178
        /*03b8*/ 	.short	0x0100
        /*03ba*/ 	.byte	0x04
	.zero		1


	//   ....[44]....
        /*03bc*/ 	.word	0x00000920
        /*03c0*/ 	.word	0x000000ff
        /*03c4*/ 	.word	0x000000b0
        /*03c8*/ 	.short	0x0100
        /*03ca*/ 	.byte	0x04
	.zero		1


	//   ....[45]....
        /*03cc*/ 	.word	0x00000930
        /*03d0*/ 	.word	0x000000ff
        /*03d4*/ 	.word	0x00000180
        /*03d8*/ 	.short	0x0100
        /*03da*/ 	.byte	0x04
	.zero		1


	//   ....[46]....
        /*03dc*/ 	.word	0x00000940
        /*03e0*/ 	.word	0x000000ff
        /*03e4*/ 	.word	0x000000b8
        /*03e8*/ 	.short	0x0100
        /*03ea*/ 	.byte	0x04
	.zero		1


	//   ....[47]....
        /*03ec*/ 	.word	0x00000950
        /*03f0*/ 	.word	0x000000ff
        /*03f4*/ 	.word	0x00000188
        /*03f8*/ 	.short	0x0100
        /*03fa*/ 	.byte	0x04
	.zero		1


	//   ....[48]....
        /*03fc*/ 	.word	0x00000960
        /*0400*/ 	.word	0x000000ff
        /*0404*/ 	.word	0x000000c0
        /*0408*/ 	.short	0x0100
        /*040a*/ 	.byte	0x04
	.zero		1


	//   ....[49]....
        /*040c*/ 	.word	0x00000970
        /*0410*/ 	.word	0x000000ff
        /*0414*/ 	.word	0x00000190
        /*0418*/ 	.short	0x0100
        /*041a*/ 	.byte	0x04
	.zero		1


	//   ....[50]....
        /*041c*/ 	.word	0x00000980
        /*0420*/ 	.word	0x000000ff
        /*0424*/ 	.word	0x000000c8
        /*0428*/ 	.short	0x0100
        /*042a*/ 	.byte	0x04
	.zero		1


	//   ....[51]....
        /*042c*/ 	.word	0x00000990
        /*0430*/ 	.word	0x000000ff
        /*0434*/ 	.word	0x00000198
        /*0438*/ 	.short	0x0100
        /*043a*/ 	.byte	0x04
	.zero		1


	//   ....[52]....
        /*043c*/ 	.word	0x00000ac0
        /*0440*/ 	.word	0x000000ff
        /*0444*/ 	.word	0x000001a0
        /*0448*/ 	.short	0x0100
        /*044a*/ 	.byte	0x04
	.zero		1


	//   ....[53]....
        /*044c*/ 	.word	0x00000ad0
        /*0450*/ 	.word	0x000000ff
        /*0454*/ 	.word	0x000001b0
        /*0458*/ 	.short	0x0100
        /*045a*/ 	.byte	0x04
	.zero		1


	//   ....[54]....
        /*045c*/ 	.word	0x00000ae0
        /*0460*/ 	.word	0x000000ff
        /*0464*/ 	.word	0x000001a8
        /*0468*/ 	.short	0x0100
        /*046a*/ 	.byte	0x04
	.zero		1


	//   ....[55]....
        /*046c*/ 	.word	0x00000af0
        /*0470*/ 	.word	0x000000ff
        /*0474*/ 	.word	0x000001b8
        /*0478*/ 	.short	0x0100
        /*047a*/ 	.byte	0x04
	.zero		1


	//   ....[56]....
        /*047c*/ 	.word	0x00000bd0
        /*0480*/ 	.word	0x000000ff
        /*0484*/ 	.word	0x000001c0
        /*0488*/ 	.short	0x0100
        /*048a*/ 	.byte	0x04
	.zero		1


	//   ....[57]....
        /*048c*/ 	.word	0x00000be0
        /*0490*/ 	.word	0x000000ff
        /*0494*/ 	.word	0x000001c8
        /*0498*/ 	.short	0x0100
        /*049a*/ 	.byte	0x04
	.zero		1


	//   ....[58]....
        /*049c*/ 	.word	0x00000d10
        /*04a0*/ 	.word	0x000000ff
        /*04a4*/ 	.word	0x000001d0
        /*04a8*/ 	.short	0x0100
        /*04aa*/ 	.byte	0x06
	.zero		1


	//   ....[59]....
        /*04ac*/ 	.word	0x00000d20
        /*04b0*/ 	.word	0x000000ff
        /*04b4*/ 	.word	0x000001d8
        /*04b8*/ 	.short	0x0100
        /*04ba*/ 	.byte	0x06
	.zero		1


	//   ....[60]....
        /*04bc*/ 	.word	0x00000e50
        /*04c0*/ 	.word	0x000000ff
        /*04c4*/ 	.word	0x000001e0
        /*04c8*/ 	.short	0x0100
        /*04ca*/ 	.byte	0x04
	.zero		1


	//   ....[61]....
        /*04cc*/ 	.word	0x00000e60
        /*04d0*/ 	.word	0x000000ff
        /*04d4*/ 	.word	0x000001f0
        /*04d8*/ 	.short	0x0100
        /*04da*/ 	.byte	0x04
	.zero		1


	//   ....[62]....
        /*04dc*/ 	.word	0x00000e70
        /*04e0*/ 	.word	0x000000ff
        /*04e4*/ 	.word	0x000001e8
        /*04e8*/ 	.short	0x0100
        /*04ea*/ 	.byte	0x04
	.zero		1


	//   ....[63]....
        /*04ec*/ 	.word	0x00000e80
        /*04f0*/ 	.word	0x000000ff
        /*04f4*/ 	.word	0x000001f8
        /*04f8*/ 	.short	0x0100
        /*04fa*/ 	.byte	0x04
	.zero		1


	//   ....[64]....
        /*04fc*/ 	.word	0x00000f80
        /*0500*/ 	.word	0x000000ff
        /*0504*/ 	.word	0x00000200
        /*0508*/ 	.short	0x0100
        /*050a*/ 	.byte	0x06
	.zero		1


	//   ....[65]....
        /*050c*/ 	.word	0x00001d60
        /*0510*/ 	.word	0x000000ff
        /*0514*/ 	.word	0x000000d0
        /*0518*/ 	.short	0x010a
        /*051a*/ 	.byte	0x06
	.zero		1


	//   ....[66]....
        /*051c*/ 	.word	0x00002050
        /*0520*/ 	.word	0x000000ff
        /*0524*/ 	.word	0x000000d0
        /*0528*/ 	.short	0x010a
        /*052a*/ 	.byte	0x0b
	.zero		1


	//   ....[67]....
        /*052c*/ 	.word	0x00002200
        /*0530*/ 	.word	0x000000ff
        /*0534*/ 	.word	0x000000d0
        /*0538*/ 	.short	0x010a
        /*053a*/ 	.byte	0x08
	.zero		1


	//   ....[68]....
        /*053c*/ 	.word	0x000023e0
        /*0540*/ 	.word	0x000000ff
        /*0544*/ 	.word	0x000001c8
        /*0548*/ 	.short	0x0101
        /*054a*/ 	.byte	0x1d
	.zero		1


	//   ....[69]....
        /*054c*/ 	.word	0x00002410
        /*0550*/ 	.word	0x000000ff
        /*0554*/ 	.word	0x000000d0
        /*0558*/ 	.short	0x010a
        /*055a*/ 	.byte	0x04
	.zero		1


	//   ....[70]....
        /*055c*/ 	.word	0x00002550
        /*0560*/ 	.word	0x000000ff
        /*0564*/ 	.word	0x000000d0
        /*0568*/ 	.short	0x010a
        /*056a*/ 	.byte	0x0b
	.zero		1


	//   ....[71]....
        /*056c*/ 	.word	0x00002700
        /*0570*/ 	.word	0x000000ff
        /*0574*/ 	.word	0x000000d0
        /*0578*/ 	.short	0x010a
        /*057a*/ 	.byte	0x08
	.zero		1


	//   ....[72]....
        /*057c*/ 	.word	0x000028d0
        /*0580*/ 	.word	0x000000ff
        /*0584*/ 	.word	0x000001d0
        /*0588*/ 	.short	0x010a
        /*058a*/ 	.byte	0x1d
	.zero		1


	//   ....[73]....
        /*058c*/ 	.word	0x00002990
        /*0590*/ 	.word	0x000000ff
        /*0594*/ 	.word	0x00000000
        /*0598*/ 	.short	0x0101
        /*059a*/ 	.byte	0x04
	.zero		1


	//   ....[74]....
        /*059c*/ 	.word	0x00002f80
        /*05a0*/ 	.word	0x000000ff
        /*05a4*/ 	.word	0x00000000
        /*05a8*/ 	.short	0x010a
        /*05aa*/ 	.byte	0x04
	.zero		1


	//   ....[75]....
        /*05ac*/ 	.word	0x00003020
        /*05b0*/ 	.word	0x000000ff
        /*05b4*/ 	.word	0x00000000
        /*05b8*/ 	.short	0x010a
        /*05ba*/ 	.byte	0x05
	.zero		1


	//   ....[76]....
        /*05bc*/ 	.word	0x000030c0
        /*05c0*/ 	.word	0x000000ff
        /*05c4*/ 	.word	0x00000000
        /*05c8*/ 	.short	0x010a
        /*05ca*/ 	.byte	0x05
	.zero		1


	//   ....[77]....
        /*05cc*/ 	.word	0x00003160
        /*05d0*/ 	.word	0x000000ff
        /*05d4*/ 	.word	0x00000000
        /*05d8*/ 	.short	0x010a
        /*05da*/ 	.byte	0x05
	.zero		1


	//   ....[78]....
        /*05dc*/ 	.word	0x00003200
        /*05e0*/ 	.word	0x000000ff
        /*05e4*/ 	.word	0x00000000
        /*05e8*/ 	.short	0x010a
        /*05ea*/ 	.byte	0x05
	.zero		1


	//   ....[79]....
        /*05ec*/ 	.word	0x000032a0
        /*05f0*/ 	.word	0x000000ff
        /*05f4*/ 	.word	0x00000000
        /*05f8*/ 	.short	0x010a
        /*05fa*/ 	.byte	0x05
	.zero		1


	//   ....[80]....
        /*05fc*/ 	.word	0x00003340
        /*0600*/ 	.word	0x000000ff
        /*0604*/ 	.word	0x00000000
        /*0608*/ 	.short	0x010a
        /*060a*/ 	.byte	0x05
	.zero		1


	//   ....[81]....
        /*060c*/ 	.word	0x000033e0
        /*0610*/ 	.word	0x000000ff
        /*0614*/ 	.word	0x00000000
        /*0618*/ 	.short	0x010a
        /*061a*/ 	.byte	0x05
	.zero		1


	//   ....[82]....
        /*061c*/ 	.word	0x00003480
        /*0620*/ 	.word	0x000000ff
        /*0624*/ 	.word	0x00000000
        /*0628*/ 	.short	0x010a
        /*062a*/ 	.byte	0x05
	.zero		1


	//   ....[83]....
        /*062c*/ 	.word	0x00003520
        /*0630*/ 	.word	0x000000ff
        /*0634*/ 	.word	0x00000000
        /*0638*/ 	.short	0x010a
        /*063a*/ 	.byte	0x05
	.zero		1


	//   ....[84]....
        /*063c*/ 	.word	0x000035c0
        /*0640*/ 	.word	0x000000ff
        /*0644*/ 	.word	0x00000000
        /*0648*/ 	.short	0x010a
        /*064a*/ 	.byte	0x05
	.zero		1


	//   ....[85]....
        /*064c*/ 	.word	0x00003660
        /*0650*/ 	.word	0x000000ff
        /*0654*/ 	.word	0x00000000
        /*0658*/ 	.short	0x010a
        /*065a*/ 	.byte	0x05
	.zero		1


	//   ....[86]....
        /*065c*/ 	.word	0x00003700
        /*0660*/ 	.word	0x000000ff
        /*0664*/ 	.word	0x00000000
        /*0668*/ 	.short	0x010a
        /*066a*/ 	.byte	0x05
	.zero		1


	//   ....[87]....
        /*066c*/ 	.word	0x000037a0
        /*0670*/ 	.word	0x000000ff
        /*0674*/ 	.word	0x00000000
        /*0678*/ 	.short	0x010a
        /*067a*/ 	.byte	0x05
	.zero		1


	//   ....[88]....
        /*067c*/ 	.word	0x00003840
        /*0680*/ 	.word	0x000000ff
        /*0684*/ 	.word	0x00000000
        /*0688*/ 	.short	0x010a
        /*068a*/ 	.byte	0x05
	.zero		1


	//   ....[89]....
        /*068c*/ 	.word	0x000038e0
        /*0690*/ 	.word	0x000000ff
        /*0694*/ 	.word	0x00000000
        /*0698*/ 	.short	0x010a
        /*069a*/ 	.byte	0x05
	.zero		1


	//   ....[90]....
        /*069c*/ 	.word	0x00003980
        /*06a0*/ 	.word	0x000000ff
        /*06a4*/ 	.word	0x00000000
        /*06a8*/ 	.short	0x010a
        /*06aa*/ 	.byte	0x05
	.zero		1


	//   ....[91]....
        /*06ac*/ 	.word	0x00003a20
        /*06b0*/ 	.word	0x000000ff
        /*06b4*/ 	.word	0x00000000
        /*06b8*/ 	.short	0x010a
        /*06ba*/ 	.byte	0x05
	.zero		1


	//   ....[92]....
        /*06bc*/ 	.word	0x00003ac0
        /*06c0*/ 	.word	0x000000ff
        /*06c4*/ 	.word	0x00000000
        /*06c8*/ 	.short	0x010a
        /*06ca*/ 	.byte	0x05
	.zero		1


	//   ....[93]....
        /*06cc*/ 	.word	0x00003b60
        /*06d0*/ 	.word	0x000000ff
        /*06d4*/ 	.word	0x00000000
        /*06d8*/ 	.short	0x010a
        /*06da*/ 	.byte	0x05
	.zero		1


	//   ....[94]....
        /*06dc*/ 	.word	0x00003c00
        /*06e0*/ 	.word	0x000000ff
        /*06e4*/ 	.word	0x00000000
        /*06e8*/ 	.short	0x010a
        /*06ea*/ 	.byte	0x05
	.zero		1


	//   ....[95]....
        /*06ec*/ 	.word	0x00003ca0
        /*06f0*/ 	.word	0x000000ff
        /*06f4*/ 	.word	0x00000000
        /*06f8*/ 	.short	0x010a
        /*06fa*/ 	.byte	0x05
	.zero		1


	//   ....[96]....
        /*06fc*/ 	.word	0x00003d40
        /*0700*/ 	.word	0x000000ff
        /*0704*/ 	.word	0x00000000
        /*0708*/ 	.short	0x010a
        /*070a*/ 	.byte	0x05
	.zero		1


	//   ....[97]....
        /*070c*/ 	.word	0x00003de0
        /*0710*/ 	.word	0x000000ff
        /*0714*/ 	.word	0x00000000
        /*0718*/ 	.short	0x010a
        /*071a*/ 	.byte	0x05
	.zero		1


	//   ....[98]....
        /*071c*/ 	.word	0x00003e80
        /*0720*/ 	.word	0x000000ff
        /*0724*/ 	.word	0x00000000
        /*0728*/ 	.short	0x010a
        /*072a*/ 	.byte	0x05
	.zero		1


	//   ....[99]....
        /*072c*/ 	.word	0x00003f30
        /*0730*/ 	.word	0x00000000
        /*0734*/ 	.word	0x00000000
        /*0738*/ 	.short	0x010a
        /*073a*/ 	.byte	0xff
	.zero		1


	//   ....[100]....
        /*073c*/ 	.word	0x00004060
        /*0740*/ 	.word	0x000000ff
        /*0744*/ 	.word	0x000001d8
        /*0748*/ 	.short	0x010a
        /*074a*/ 	.byte	0x04
	.zero		1


	//   ....[101]....
        /*074c*/ 	.word	0x00004100
        /*0750*/ 	.word	0x000000ff
        /*0754*/ 	.word	0x000001d0
        /*0758*/ 	.short	0x010a
        /*075a*/ 	.byte	0x04
	.zero		1


	//   ....[102]....
        /*075c*/ 	.word	0x000041a0
        /*0760*/ 	.word	0x000000ff
        /*0764*/ 	.word	0x00000000
        /*0768*/ 	.short	0x0101
        /*076a*/ 	.byte	0x05
	.zero		1


	//   ....[103]....
        /*076c*/ 	.word	0x000041e0
        /*0770*/ 	.word	0x000000ff
        /*0774*/ 	.word	0x000001d8
        /*0778*/ 	.short	0x0106
        /*077a*/ 	.byte	0x04
	.zero		1


	//   ....[104]....
        /*077c*/ 	.word	0x00004220
        /*0780*/ 	.word	0x00000000
        /*0784*/ 	.word	0x000001d8
        /*0788*/ 	.short	0x010a
        /*078a*/ 	.byte	0xff
	.zero		1


	//   ....[105]....
        /*078c*/ 	.word	0x00004460
        /*0790*/ 	.word	0x000000ff
        /*0794*/ 	.word	0x00000008
        /*0798*/ 	.short	0x010a
        /*079a*/ 	.byte	0x05
	.zero		1


	//   ....[106]....
        /*079c*/ 	.word	0x00004480
        /*07a0*/ 	.word	0x000000ff
        /*07a4*/ 	.word	0x00000008
        /*07a8*/ 	.short	0x010a
        /*07aa*/ 	.byte	0x05
	.zero		1


	//   ....[107]....
        /*07ac*/ 	.word	0x00004610
        /*07b0*/ 	.word	0x000000ff
        /*07b4*/ 	.word	0x00000008
        /*07b8*/ 	.short	0x010a
        /*07ba*/ 	.byte	0x05
	.zero		1


	//   ....[108]....
        /*07bc*/ 	.word	0x00004630
        /*07c0*/ 	.word	0x000000ff
        /*07c4*/ 	.word	0x00000008
        /*07c8*/ 	.short	0x010a
        /*07ca*/ 	.byte	0x05
	.zero		1


	//   ....[109]....
        /*07cc*/ 	.word	0x000046f0
        /*07d0*/ 	.word	0x000000ff
        /*07d4*/ 	.word	0x00000000
        /*07d8*/ 	.short	0x0101
        /*07da*/ 	.byte	0x04
	.zero		1


	//   ....[110]....
        /*07dc*/ 	.word	0x00004a00
        /*07e0*/ 	.word	0x000000ff
        /*07e4*/ 	.word	0x000001d0
        /*07e8*/ 	.short	0x010a
        /*07ea*/ 	.byte	0x12
	.zero		1


	//   ....[111]....
        /*07ec*/ 	.word	0x00004aa0
        /*07f0*/ 	.word	0x000000ff
        /*07f4*/ 	.word	0x00000000
        /*07f8*/ 	.short	0x0101
        /*07fa*/ 	.byte	0x1d
	.zero		1


	//   ....[112]....
        /*07fc*/ 	.word	0x00004ae0
        /*0800*/ 	.word	0x000000ff
        /*0804*/ 	.word	0x000001f0
        /*0808*/ 	.short	0x010a
        /*080a*/ 	.byte	0x17
	.zero		1


	//   ....[113]....
        /*080c*/ 	.word	0x00004bc0
        /*0810*/ 	.word	0x000000ff
        /*0814*/ 	.word	0x00000000
        /*0818*/ 	.short	0x010a
        /*081a*/ 	.byte	0x04
	.zero		1


	//   ....[114]....
        /*081c*/ 	.word	0x00004c20
        /*0820*/ 	.word	0x000000ff
        /*0824*/ 	.word	0x00000000
        /*0828*/ 	.short	0x010a
        /*082a*/ 	.byte	0x0a
	.zero		1


	//   ....[115]....
        /*082c*/ 	.word	0x00004d50
        /*0830*/ 	.word	0x000000ff
        /*0834*/ 	.word	0x00000000
        /*0838*/ 	.short	0x010a
        /*083a*/ 	.byte	0x04
	.zero		1


	//   ....[116]....
        /*083c*/ 	.word	0x00004fb0
        /*0840*/ 	.word	0x000000ff
        /*0844*/ 	.word	0x00000000
        /*0848*/ 	.short	0x010a
        /*084a*/ 	.byte	0x04
	.zero		1


	//   ....[117]....
        /*084c*/ 	.word	0x00005050
        /*0850*/ 	.word	0x00000000
        /*0854*/ 	.word	0x00000000
        /*0858*/ 	.short	0x010a
        /*085a*/ 	.byte	0xff
	.zero		1


	//   ....[118]....
        /*085c*/ 	.word	0x00005090
        /*0860*/ 	.word	0x00000000
        /*0864*/ 	.word	0x00000000
        /*0868*/ 	.short	0x010a
        /*086a*/ 	.byte	0xff
	.zero		1


	//   ....[119]....
        /*086c*/ 	.word	0x00005100
        /*0870*/ 	.word	0x000000ff
        /*0874*/ 	.word	0x00000000
        /*0878*/ 	.short	0x0101
        /*087a*/ 	.byte	0x04
	.zero		1


	//   ....[120]....
        /*087c*/ 	.word	0x00005140
        /*0880*/ 	.word	0x000000ff
        /*0884*/ 	.word	0x00000200
        /*0888*/ 	.short	0x010a
        /*088a*/ 	.byte	0x12
	.zero		1


	//   ....[121]....
        /*088c*/ 	.word	0x000051b0
        /*0890*/ 	.word	0x000000ff
        /*0894*/ 	.word	0x00000000
        /*0898*/ 	.short	0x0101
        /*089a*/ 	.byte	0x04
	.zero		1


	//   ....[122]....
        /*089c*/ 	.word	0x000057e0
        /*08a0*/ 	.word	0x000000ff
        /*08a4*/ 	.word	0x000001d0
        /*08a8*/ 	.short	0x010a
        /*08aa*/ 	.byte	0x1f
	.zero		1


	//   ....[123]....
        /*08ac*/ 	.word	0x00005880
        /*08b0*/ 	.word	0x000000ff
        /*08b4*/ 	.word	0x00000000
        /*08b8*/ 	.short	0x0101
        /*08ba*/ 	.byte	0x2f
	.zero		1


	//   ....[124]....
        /*08bc*/ 	.word	0x00005db0
        /*08c0*/ 	.word	0x000000ff
        /*08c4*/ 	.word	0x000001c8
        /*08c8*/ 	.short	0x010a
        /*08ca*/ 	.byte	0x1f
	.zero		1


	//   ....[125]....
        /*08cc*/ 	.word	0x00006270
        /*08d0*/ 	.word	0x000000ff
        /*08d4*/ 	.word	0x000001b0
        /*08d8*/ 	.short	0x010a
        /*08da*/ 	.byte	0x1f
	.zero		1


	//   ....[126]....
        /*08dc*/ 	.word	0x00006460
        /*08e0*/ 	.word	0x000000ff
        /*08e4*/ 	.word	0x000001a0
        /*08e8*/ 	.short	0x010b
        /*08ea*/ 	.byte	0x1f
	.zero		1


	//   ....[127]....
        /*08ec*/ 	.word	0x00006470
        /*08f0*/ 	.word	0x000000ff
        /*08f4*/ 	.word	0x00000000
        /*08f8*/ 	.short	0x0101
        /*08fa*/ 	.byte	0x32
	.zero		1


	//   ....[128]....
        /*08fc*/ 	.word	0x00006480
        /*0900*/ 	.word	0x000000ff
        /*0904*/ 	.word	0x000001b8
        /*0908*/ 	.short	0x010a
        /*090a*/ 	.byte	0x1f
	.zero		1


	//   ....[129]....
        /*090c*/ 	.word	0x000066b0
        /*0910*/ 	.word	0x000000ff
        /*0914*/ 	.word	0x000001a8
        /*0918*/ 	.short	0x010b
        /*091a*/ 	.byte	0x1f
	.zero		1


	//   ....[130]....
        /*091c*/ 	.word	0x000066c0
        /*0920*/ 	.word	0x000000ff
        /*0924*/ 	.word	0x00000000
        /*0928*/ 	.short	0x0101
        /*092a*/ 	.byte	0x31
	.zero		1


	//   ....[131]....
        /*092c*/ 	.word	0x00006710
        /*0930*/ 	.word	0x000000ff
        /*0934*/ 	.word	0x000001b0
        /*0938*/ 	.short	0x010a
        /*093a*/ 	.byte	0x1f
	.zero		1


	//   ....[132]....
        /*093c*/ 	.word	0x00006750
        /*0940*/ 	.word	0x00000000
        /*0944*/ 	.word	0x000001b8
        /*0948*/ 	.short	0x010a
        /*094a*/ 	.byte	0xff
	.zero		1


	//   ....[133]....
        /*094c*/ 	.word	0x00006ad0
        /*0950*/ 	.word	0x000000ff
        /*0954*/ 	.word	0x000001d0
        /*0958*/ 	.short	0x010a
        /*095a*/ 	.byte	0x31
	.zero		1


	//   ....[134]....
        /*095c*/ 	.word	0x00006ba0
        /*0960*/ 	.word	0x000000ff
        /*0964*/ 	.word	0x00000000
        /*0968*/ 	.short	0x0101
        /*096a*/ 	.byte	0x04
	.zero		1


	//   ....[135]....
        /*096c*/ 	.word	0x00007b80
        /*0970*/ 	.word	0x00000000
        /*0974*/ 	.word	0x000001a0
        /*0978*/ 	.short	0x010a
        /*097a*/ 	.byte	0xff
	.zero		1


	//   ....[136]....
        /*097c*/ 	.word	0x00007bc0
        /*0980*/ 	.word	0x00000065
        /*0984*/ 	.word	0x000001e0
        /*0988*/ 	.short	0x010a
        /*098a*/ 	.byte	0xff
	.zero		1


	//   ....[137]....
        /*098c*/ 	.word	0x00007d00
        /*0990*/ 	.word	0x00000000
        /*0994*/ 	.word	0x000001a0
        /*0998*/ 	.short	0x010a
        /*099a*/ 	.byte	0xff
	.zero		1


	//   ....[138]....
        /*099c*/ 	.word	0x00007e30
        /*09a0*/ 	.word	0x00000002
        /*09a4*/ 	.word	0x00000000
        /*09a8*/ 	.short	0x0101
        /*09aa*/ 	.byte	0xff
	.zero		1


	//   ....[139]....
        /*09ac*/ 	.word	0x00007e90
        /*09b0*/ 	.word	0x00000065
        /*09b4*/ 	.word	0x000001e0
        /*09b8*/ 	.short	0x010a
        /*09ba*/ 	.byte	0xff
	.zero		1


	//   ....[140]....
        /*09bc*/ 	.word	0x00008a60
        /*09c0*/ 	.word	0x0000006e
        /*09c4*/ 	.word	0x000001a0
        /*09c8*/ 	.short	0x010a
        /*09ca*/ 	.byte	0xff
	.zero		1


	//   ....[141]....
        /*09cc*/ 	.word	0x00008b30
        /*09d0*/ 	.word	0x0000006e
        /*09d4*/ 	.word	0x000001a0
        /*09d8*/ 	.short	0x010a
        /*09da*/ 	.byte	0xff
	.zero		1


	//   ....[142]....
        /*09dc*/ 	.word	0x00008c40
        /*09e0*/ 	.word	0x00000000
        /*09e4*/ 	.word	0x00000000
        /*09e8*/ 	.short	0x0101
        /*09ea*/ 	.byte	0xff
	.zero		1


	//   ....[143]....
        /*09ec*/ 	.word	0x00008f40
        /*09f0*/ 	.word	0x00000065
        /*09f4*/ 	.word	0x00000000
        /*09f8*/ 	.short	0x0101
        /*09fa*/ 	.byte	0xff
	.zero		1


	//   ....[144]....
        /*09fc*/ 	.word	0x000098e0
        /*0a00*/ 	.word	0x00000000
        /*0a04*/ 	.word	0x000000d0
        /*0a08*/ 	.short	0x010a
        /*0a0a*/ 	.byte	0xff
	.zero		1


	//   ....[145]....
        /*0a0c*/ 	.word	0x00009940
        /*0a10*/ 	.word	0x00000000
        /*0a14*/ 	.word	0x000000d0
        /*0a18*/ 	.short	0x010a
        /*0a1a*/ 	.byte	0xff
	.zero		1


	//   ....[146]....
        /*0a1c*/ 	.word	0x000099a0
        /*0a20*/ 	.word	0x00000000
        /*0a24*/ 	.word	0x000001d0
        /*0a28*/ 	.short	0x010a
        /*0a2a*/ 	.byte	0xff
	.zero		1


	//   ....[147]....
        /*0a2c*/ 	.word	0x00009a00
        /*0a30*/ 	.word	0x00000000
        /*0a34*/ 	.word	0x00000000
        /*0a38*/ 	.short	0x010a
        /*0a3a*/ 	.byte	0xff
	.zero		1


	//   ....[148]....
        /*0a3c*/ 	.word	0x00009a60
        /*0a40*/ 	.word	0x00000000
        /*0a44*/ 	.word	0x00000000
        /*0a48*/ 	.short	0x010a
        /*0a4a*/ 	.byte	0xff
	.zero		1


	//   ....[149]....
        /*0a4c*/ 	.word	0x00009ac0
        /*0a50*/ 	.word	0x00000000
        /*0a54*/ 	.word	0x00000000
        /*0a58*/ 	.short	0x010a
        /*0a5a*/ 	.byte	0xff
	.zero		1


	//   ....[150]....
        /*0a5c*/ 	.word	0x00009b20
        /*0a60*/ 	.word	0x00000000
        /*0a64*/ 	.word	0x00000000
        /*0a68*/ 	.short	0x010a
        /*0a6a*/ 	.byte	0xff
	.zero		1


	//   ....[151]....
        /*0a6c*/ 	.word	0x00009b80
        /*0a70*/ 	.word	0x00000000
        /*0a74*/ 	.word	0x00000000
        /*0a78*/ 	.short	0x010a
        /*0a7a*/ 	.byte	0xff
	.zero		1


	//   ....[152]....
        /*0a7c*/ 	.word	0x00009be0
        /*0a80*/ 	.word	0x00000000
        /*0a84*/ 	.word	0x00000000
        /*0a88*/ 	.short	0x010a
        /*0a8a*/ 	.byte	0xff
	.zero		1


	//   ....[153]....
        /*0a8c*/ 	.word	0x00009c40
        /*0a90*/ 	.word	0x00000000
        /*0a94*/ 	.word	0x00000000
        /*0a98*/ 	.short	0x010a
        /*0a9a*/ 	.byte	0xff
	.zero		1


	//   ....[154]....
        /*0a9c*/ 	.word	0x00009ca0
        /*0aa0*/ 	.word	0x00000000
        /*0aa4*/ 	.word	0x00000000
        /*0aa8*/ 	.short	0x010a
        /*0aaa*/ 	.byte	0xff
	.zero		1


	//   ....[155]....
        /*0aac*/ 	.word	0x00009d00
        /*0ab0*/ 	.word	0x00000000
        /*0ab4*/ 	.word	0x00000000
        /*0ab8*/ 	.short	0x010a
        /*0aba*/ 	.byte	0xff
	.zero		1


	//   ....[156]....
        /*0abc*/ 	.word	0x00009d60
        /*0ac0*/ 	.word	0x00000000
        /*0ac4*/ 	.word	0x00000000
        /*0ac8*/ 	.short	0x010a
        /*0aca*/ 	.byte	0xff
	.zero		1


	//   ....[157]....
        /*0acc*/ 	.word	0x00009dc0
        /*0ad0*/ 	.word	0x00000000
        /*0ad4*/ 	.word	0x00000000
        /*0ad8*/ 	.short	0x010a
        /*0ada*/ 	.byte	0xff
	.zero		1


	//   ....[158]....
        /*0adc*/ 	.word	0x00009e20
        /*0ae0*/ 	.word	0x00000000
        /*0ae4*/ 	.word	0x00000000
        /*0ae8*/ 	.short	0x010a
        /*0aea*/ 	.byte	0xff
	.zero		1


	//   ....[159]....
        /*0aec*/ 	.word	0x00009e80
        /*0af0*/ 	.word	0x00000000
        /*0af4*/ 	.word	0x00000000
        /*0af8*/ 	.short	0x010a
        /*0afa*/ 	.byte	0xff
	.zero		1


	//   ....[160]....
        /*0afc*/ 	.word	0x00009ee0
        /*0b00*/ 	.word	0x00000000
        /*0b04*/ 	.word	0x00000000
        /*0b08*/ 	.short	0x010a
        /*0b0a*/ 	.byte	0xff
	.zero		1


	//   ....[161]....
        /*0b0c*/ 	.word	0x00009f40
        /*0b10*/ 	.word	0x00000000
        /*0b14*/ 	.word	0x00000000
        /*0b18*/ 	.short	0x010a
        /*0b1a*/ 	.byte	0xff
	.zero		1


	//   ....[162]....
        /*0b1c*/ 	.word	0x00009fa0
        /*0b20*/ 	.word	0x00000000
        /*0b24*/ 	.word	0x00000000
        /*0b28*/ 	.short	0x010a
        /*0b2a*/ 	.byte	0xff
	.zero		1


	//   ....[163]....
        /*0b2c*/ 	.word	0x0000a000
        /*0b30*/ 	.word	0x00000000
        /*0b34*/ 	.word	0x00000000
        /*0b38*/ 	.short	0x010a
        /*0b3a*/ 	.byte	0xff
	.zero		1


	//   ....[164]....
        /*0b3c*/ 	.word	0x0000a060
        /*0b40*/ 	.word	0x00000000
        /*0b44*/ 	.word	0x00000000
        /*0b48*/ 	.short	0x010a
        /*0b4a*/ 	.byte	0xff
	.zero		1


	//   ....[165]....
        /*0b4c*/ 	.word	0x0000a0c0
        /*0b50*/ 	.word	0x00000000
        /*0b54*/ 	.word	0x00000000
        /*0b58*/ 	.short	0x010a
        /*0b5a*/ 	.byte	0xff
	.zero		1


	//   ....[166]....
        /*0b5c*/ 	.word	0x0000a120
        /*0b60*/ 	.word	0x00000000
        /*0b64*/ 	.word	0x00000000
        /*0b68*/ 	.short	0x010a
        /*0b6a*/ 	.byte	0xff
	.zero		1


	//   ....[167]....
        /*0b6c*/ 	.word	0x0000a180
        /*0b70*/ 	.word	0x00000000
        /*0b74*/ 	.word	0x00000000
        /*0b78*/ 	.short	0x010a
        /*0b7a*/ 	.byte	0xff
	.zero		1


	//   ....[168]....
        /*0b7c*/ 	.word	0x0000a1e0
        /*0b80*/ 	.word	0x00000000
        /*0b84*/ 	.word	0x00000000
        /*0b88*/ 	.short	0x010a
        /*0b8a*/ 	.byte	0xff
	.zero		1


	//   ....[169]....
        /*0b8c*/ 	.word	0x0000a240
        /*0b90*/ 	.word	0x00000000
        /*0b94*/ 	.word	0x00000000
        /*0b98*/ 	.short	0x010a
        /*0b9a*/ 	.byte	0xff
	.zero		1


	//   ....[170]....
        /*0b9c*/ 	.word	0x0000a2a0
        /*0ba0*/ 	.word	0x00000000
        /*0ba4*/ 	.word	0x00000000
        /*0ba8*/ 	.short	0x010a
        /*0baa*/ 	.byte	0xff
	.zero		1


	//   ....[171]....
        /*0bac*/ 	.word	0x0000a300
        /*0bb0*/ 	.word	0x00000000
        /*0bb4*/ 	.word	0x00000000
        /*0bb8*/ 	.short	0x010a
        /*0bba*/ 	.byte	0xff
	.zero		1


	//   ....[172]....
        /*0bbc*/ 	.word	0x0000a360
        /*0bc0*/ 	.word	0x00000004
        /*0bc4*/ 	.word	0x000001d8
        /*0bc8*/ 	.short	0x010a
        /*0bca*/ 	.byte	0xff
	.zero		1


	//   ....[173]....
        /*0bcc*/ 	.word	0x0000a3c0
        /*0bd0*/ 	.word	0x00000004
        /*0bd4*/ 	.word	0x000001d0
        /*0bd8*/ 	.short	0x010a
        /*0bda*/ 	.byte	0xff
	.zero		1


	//   ....[174]....
        /*0bdc*/ 	.word	0x0000a420
        /*0be0*/ 	.word	0x00000005
        /*0be4*/ 	.word	0x00000008
        /*0be8*/ 	.short	0x010a
        /*0bea*/ 	.byte	0xff
	.zero		1


	//   ....[175]....
        /*0bec*/ 	.word	0x0000a500
        /*0bf0*/ 	.word	0x00000003
        /*0bf4*/ 	.word	0x00000008
        /*0bf8*/ 	.short	0x010a
        /*0bfa*/ 	.byte	0xff
	.zero		1


	//   ....[176]....
        /*0bfc*/ 	.word	0x0000a560
        /*0c00*/ 	.word	0x00000004
        /*0c04*/ 	.word	0x000001d0
        /*0c08*/ 	.short	0x010a
        /*0c0a*/ 	.byte	0xff
	.zero		1


	//   ....[177]....
        /*0c0c*/ 	.word	0x0000a5c0
        /*0c10*/ 	.word	0x00000004
        /*0c14*/ 	.word	0x000001f0
        /*0c18*/ 	.short	0x010a
        /*0c1a*/ 	.byte	0xff
	.zero		1


	//   ....[178]....
        /*0c1c*/ 	.word	0x0000a620
        /*0c20*/ 	.word	0x00000004
        /*0c24*/ 	.word	0x00000000
        /*0c28*/ 	.short	0x010a
        /*0c2a*/ 	.byte	0xff
	.zero		1


	//   ....[179]....
        /*0c2c*/ 	.word	0x0000a680
        /*0c30*/ 	.word	0x00000000
        /*0c34*/ 	.word	0x00000000
        /*0c38*/ 	.short	0x010a
        /*0c3a*/ 	.byte	0xff
	.zero		1


	//   ....[180]....
        /*0c3c*/ 	.word	0x0000a6e0
        /*0c40*/ 	.word	0x00000000
        /*0c44*/ 	.word	0x00000200
        /*0c48*/ 	.short	0x010a
        /*0c4a*/ 	.byte	0xff
	.zero		1


	//   ....[181]....
        /*0c4c*/ 	.word	0x0000a740
        /*0c50*/ 	.word	0x00000000
        /*0c54*/ 	.word	0x000001d0
        /*0c58*/ 	.short	0x010a
        /*0c5a*/ 	.byte	0xff
	.zero		1


	//   ....[182]....
        /*0c5c*/ 	.word	0x0000a7a0
        /*0c60*/ 	.word	0x00000003
        /*0c64*/ 	.word	0x000001c8
        /*0c68*/ 	.short	0x010a
        /*0c6a*/ 	.byte	0xff
	.zero		1


	//   ....[183]....
        /*0c6c*/ 	.word	0x0000a800
        /*0c70*/ 	.word	0x00000000
        /*0c74*/ 	.word	0x000001b0
        /*0c78*/ 	.short	0x010a
        /*0c7a*/ 	.byte	0xff
	.zero		1


	//   ....[184]....
        /*0c7c*/ 	.word	0x0000a860
        /*0c80*/ 	.word	0x00000000
        /*0c84*/ 	.word	0x000001b8
        /*0c88*/ 	.short	0x010a
        /*0c8a*/ 	.byte	0xff
	.zero		1


	//   ....[185]....
        /*0c8c*/ 	.word	0x0000a8c0
        /*0c90*/ 	.word	0x00000000
        /*0c94*/ 	.word	0x000001b0
        /*0c98*/ 	.short	0x010a
        /*0c9a*/ 	.byte	0xff
	.zero		1


	//   ....[186]....
        /*0c9c*/ 	.word	0x0000a920
        /*0ca0*/ 	.word	0x00000000
        /*0ca4*/ 	.word	0x000001d0
        /*0ca8*/ 	.short	0x010a
        /*0caa*/ 	.byte	0xff
	.zero		1


	//   ....[187]....
        /*0cac*/ 	.word	0x0000a970
        /*0cb0*/ 	.word	0x00000000
        /*0cb4*/ 	.word	0x000001a0
        /*0cb8*/ 	.short	0x010a
        /*0cba*/ 	.byte	0xff
	.zero		1


	//   ....[188]....
        /*0cbc*/ 	.word	0x0000a9c0
        /*0cc0*/ 	.word	0x00000065
        /*0cc4*/ 	.word	0x000001e0
        /*0cc8*/ 	.short	0x010a
        /*0cca*/ 	.byte	0xff
	.zero		1


	//   ....[189]....
        /*0ccc*/ 	.word	0x0000aa10
        /*0cd0*/ 	.word	0x0000006e
        /*0cd4*/ 	.word	0x000001a0
        /*0cd8*/ 	.short	0x010a
        /*0cda*/ 	.byte	0xff
	.zero		1


	//----- nvinfo : EIATTR_NUM_MBARRIERS
	.align		4
.L_47:
        /*0cdc*/ 	.byte	0x03, 0x38
        /*0cde*/ 	.short	0x0041


	//----- nvinfo : EIATTR_EXIT_INSTR_OFFSETS
	.align		4
        /*0ce0*/ 	.byte	0x04, 0x1c
        /*0ce2*/ 	.short	(.L_49 - .L_48)


	//   ....[0]....
.L_48:
        /*0ce4*/ 	.word	0x00003f60


	//   ....[1]....
        /*0ce8*/ 	.word	0x000041f0


	//   ....[2]....
        /*0cec*/ 	.word	0x00004250


	//   ....[3]....
        /*0cf0*/ 	.word	0x000053d0


	//   ....[4]....
        /*0cf4*/ 	.word	0x00006780


	//   ....[5]....
        /*0cf8*/ 	.word	0x000067c0


	//   ....[6]....
        /*0cfc*/ 	.word	0x000098c0


	//----- nvinfo : EIATTR_MAX_THREADS
	.align		4
.L_49:
        /*0d00*/ 	.byte	0x04, 0x05
        /*0d02*/ 	.short	(.L_51 - .L_50)
.L_50:
        /*0d04*/ 	.word	0x00000100
        /*0d08*/ 	.word	0x00000001
        /*0d0c*/ 	.word	0x00000001


	//----- nvinfo : EIATTR_CRS_STACK_SIZE
	.align		4
.L_51:
        /*0d10*/ 	.byte	0x04, 0x1e
        /*0d12*/ 	.short	(.L_53 - .L_52)
.L_52:
        /*0d14*/ 	.word	0x00000000


	//----- nvinfo : EIATTR_CBANK_PARAM_SIZE
	.align		4
.L_53:
        /*0d18*/ 	.byte	0x03, 0x19
        /*0d1a*/ 	.short	0x0800


	//----- nvinfo : EIATTR_PARAM_CBANK
	.align		4
        /*0d1c*/ 	.byte	0x04, 0x0a
        /*0d1e*/ 	.short	(.L_55 - .L_54)
	.align		4
.L_54:
        /*0d20*/ 	.word	index@(.nv.constant0._ZN7cutlass13device_kernelINS_4conv6kernel13ConvUniversalINS1_16ConvProblemShapeILNS1_8OperatorE2ELi2EEENS1_10collective14CollectiveConvINS1_47MainloopSm100TmaUmmaWarpSpecializedImplicitGemmILS5_2ELi26ELi2ELi1ELi2EN4cute5tupleIJNSA_1CILi2EEENSC_ILi1EEESE_EEEEENSB_IJNSC_ILi128EEENSB_IJSH_EEENSB_IJNSC_ILi64EEEEEEEEENS_12float_e4m3_tESM_NSA_8TiledMMAINSA_8MMA_AtomIJNSA_10MMA_TraitsINSA_25SM100_MMA_F8F6F4_2x1SM_SSEJSM_SM_fSH_SH_NSA_17integral_constantINSA_4UMMA5MajorELST_1EEESU_NSR_INSS_7ScaleInELSV_0EEESW_EEEEEENSA_6LayoutINSB_IJSE_SE_SE_EEENSB_IJNSC_ILi0EEES11_S11_EEEEENSB_IJNSA_10UnderscoreES14_S14_EEEEENS7_6detail27Sm100ImplicitGemmTileTraitsINSA_18SM100_TMA_2SM_LOADENSA_14ComposedLayoutINSA_7SwizzleILi2ELi4ELi3EEENSA_18smem_ptr_flag_bitsILi8EEENSZ_INSB_IJSJ_NSC_ILi8EEEEEENSB_IJSE_SJ_EEEEEEEvEENS18_INSA_25SM100_TMA_2SM_LOAD_IM2COLES1J_vEEEENS_8epilogue10collective18CollectiveEpilogueINS1O_23Sm100TmaWarpSpecializedILi2ELi2ELi32ELb0ELb0EEEJNSB_IJSJ_SI_SK_EEENSB_IJNSZ_ISJ_SE_EENSZ_INSB_IJNSC_ILi32EEESD_EEES1H_EEEEESM_NSB_IJlNSB_IJSE_llEEES11_EEESM_S20_NS1O_6fusion15FusionCallbacksIS1S_NS21_17LinearCombinationISM_fSM_fLNS_15FloatRoundStyleE2EEES1T_S1Y_JEEENSA_5SM1004TMEM4LOAD26SM100_TMEM_LOAD_32dp32b32xENSA_13SM90_TMA_LOADENS1A_INS1B_ILi1ELi4ELi3EEES1E_NSZ_INSB_IJS1F_S1V_EEENSB_IJS1V_SE_EEEEEEENSA_39AutoVectorizingCopyWithAssumedAlignmentILi128EEENSA_14SM90_TMA_STOREES2G_S2I_S2I_EEEvvEEEEvNT_6ParamsE)
        /*0d24*/ 	.short	0x0380
        /*0d26*/ 	.short	0x0800


	//----- nvinfo : EIATTR_SW_WAR
	.align		4
.L_55:
        /*0d28*/ 	.byte	0x04, 0x36
        /*0d2a*/ 	.short	(.L_57 - .L_56)
.L_56:
        /*0d2c*/ 	.word	0x00000008
.L_57:


//--------------------- .nv.callgraph             --------------------------
	.section	.nv.callgraph,"",@"SHT_CUDA_CALLGRAPH"
	.align	4
	.sectionentsize	8
	.align		4
        /*0000*/ 	.word	0x00000000
	.align		4
        /*0004*/ 	.word	0xffffffff
	.align		4
        /*0008*/ 	.word	index@(_ZN7cutlass13device_kernelINS_4conv6kernel13ConvUniversalINS1_16ConvProblemShapeILNS1_8OperatorE2ELi2EEENS1_10collective14CollectiveConvINS1_47MainloopSm100TmaUmmaWarpSpecializedImplicitGemmILS5_2ELi26ELi2ELi1ELi2EN4cute5tupleIJNSA_1CILi2EEENSC_ILi1EEESE_EEEEENSB_IJNSC_ILi128EEENSB_IJSH_EEENSB_IJNSC_ILi64EEEEEEEEENS_12float_e4m3_tESM_NSA_8TiledMMAINSA_8MMA_AtomIJNSA_10MMA_TraitsINSA_25SM100_MMA_F8F6F4_2x1SM_SSEJSM_SM_fSH_SH_NSA_17integral_constantINSA_4UMMA5MajorELST_1EEESU_NSR_INSS_7ScaleInELSV_0EEESW_EEEEEENSA_6LayoutINSB_IJSE_SE_SE_EEENSB_IJNSC_ILi0EEES11_S11_EEEEENSB_IJNSA_10UnderscoreES14_S14_EEEEENS7_6detail27Sm100ImplicitGemmTileTraitsINSA_18SM100_TMA_2SM_LOADENSA_14ComposedLayoutINSA_7SwizzleILi2ELi4ELi3EEENSA_18smem_ptr_flag_bitsILi8EEENSZ_INSB_IJSJ_NSC_ILi8EEEEEENSB_IJSE_SJ_EEEEEEEvEENS18_INSA_25SM100_TMA_2SM_LOAD_IM2COLES1J_vEEEENS_8epilogue10collective18CollectiveEpilogueINS1O_23Sm100TmaWarpSpecializedILi2ELi2ELi32ELb0ELb0EEEJNSB_IJSJ_SI_SK_EEENSB_IJNSZ_ISJ_SE_EENSZ_INSB_IJNSC_ILi32EEESD_EEES1H_EEEEESM_NSB_IJlNSB_IJSE_llEEES11_EEESM_S20_NS1O_6fusion15FusionCallbacksIS1S_NS21_17LinearCombinationISM_fSM_fLNS_15FloatRoundStyleE2EEES1T_S1Y_JEEENSA_5SM1004TMEM4LOAD26SM100_TMEM_LOAD_32dp32b32xENSA_13SM90_TMA_LOADENS1A_INS1B_ILi1ELi4ELi3EEES1E_NSZ_INSB_IJS1F_S1V_EEENSB_IJS1V_SE_EEEEEEENSA_39AutoVectorizingCopyWithAssumedAlignmentILi128EEENSA_14SM90_TMA_STOREES2G_S2I_S2I_EEEvvEEEEvNT_6ParamsE)
	.align		4
        /*000c*/ 	.word	index@(__assertfail)
	.align		4
        /*0010*/ 	.word	0x00000000
	.align		4
        /*0014*/ 	.word	0xfffffffe
	.align		4
        /*0018*/ 	.word	0x00000000
	.align		4
        /*001c*/ 	.word	0xfffffffd
	.align		4
        /*0020*/ 	.word	0x00000000
	.align		4
        /*0024*/ 	.word	0xfffffffc


//--------------------- .nv.constant4             --------------------------
	.section	.nv.constant4,"a",@progbits
	.align	8
	.align		8
.nv.constant4:
        /*0000*/ 	.dword	__assertfail
	.align		8
        /*0008*/ 	.dword	__unnamed_1
	.align		8
        /*0010*/ 	.dword	__unnamed_2
	.align		8
        /*0018*/ 	.dword	_ZN39_INTERNAL_32733d75_4_k_cu_5901bd24_34494cuda3std3__45__cpo5beginE
	.align		8
        /*0020*/ 	.dword	_ZN39_INTERNAL_32733d75_4_k_cu_5901bd24_34494cuda3std3__45__cpo3endE
	.align		8
        /*0028*/ 	.dword	_ZN39_INTERNAL_32733d75_4_k_cu_5901bd24_34494cuda3std3__45__cpo6cbeginE
	.align		8
        /*0030*/ 	.dword	_ZN39_INTERNAL_32733d75_4_k_cu_5901bd24_34494cuda3std3__45__cpo4cendE
	.align		8
        /*0038*/ 	.dword	_ZN39_INTERNAL_32733d75_4_k_cu_5901bd24_34494cuda3std3__441_GLOBAL__N__32733d75_4_k_cu_5901bd24_34496ignoreE
	.align		8
        /*0040*/ 	.dword	_ZN39_INTERNAL_32733d75_4_k_cu_5901bd24_34494cuda3std3__419piecewise_constructE
	.align		8
        /*0048*/ 	.dword	_ZN39_INTERNAL_32733d75_4_k_cu_5901bd24_34494cuda3std3__48in_placeE
	.align		8
        /*0050*/ 	.dword	_ZN39_INTERNAL_32733d75_4_k_cu_5901bd24_34494cuda3std6ranges3__45__cpo4swapE
	.align		8
        /*0058*/ 	.dword	_ZN39_INTERNAL_32733d75_4_k_cu_5901bd24_34494cuda3std6ranges3__45__cpo9iter_moveE
	.align		8
        /*0060*/ 	.dword	_ZN39_INTERNAL_32733d75_4_k_cu_5901bd24_34494cute7productE
	.align		8
        /*0068*/ 	.dword	_ZN39_INTERNAL_32733d75_4_k_cu_5901bd24_34494cute1_E
	.align		8
        /*0070*/ 	.dword	$str$27
	.align		8
        /*0078*/ 	.dword	$str$28
	.align		8
        /*0080*/ 	.dword	$str$29
	.align		8
        /*0088*/ 	.dword	$str$30


//--------------------- .text._ZN7cutlass13device_kernelINS_4conv6kernel13ConvUniversalINS1_16ConvProblemShapeILNS1_8OperatorE2ELi2EEENS1_10collective14CollectiveConvINS1_47MainloopSm100TmaUmmaWarpSpecializedImplicitGemmILS5_2ELi26ELi2ELi1ELi2EN4cute5tupleIJNSA_1CILi2EEENSC_ILi1EEESE_EEEEENSB_IJNSC_ILi128EEENSB_IJSH_EEENSB_IJNSC_ILi64EEEEEEEEENS_12float_e4m3_tESM_NSA_8TiledMMAINSA_8MMA_AtomIJNSA_10MMA_TraitsINSA_25SM100_MMA_F8F6F4_2x1SM_SSEJSM_SM_fSH_SH_NSA_17integral_constantINSA_4UMMA5MajorELST_1EEESU_NSR_INSS_7ScaleInELSV_0EEESW_EEEEEENSA_6LayoutINSB_IJSE_SE_SE_EEENSB_IJNSC_ILi0EEES11_S11_EEEEENSB_IJNSA_10UnderscoreES14_S14_EEEEENS7_6detail27Sm100ImplicitGemmTileTraitsINSA_18SM100_TMA_2SM_LOADENSA_14ComposedLayoutINSA_7SwizzleILi2ELi4ELi3EEENSA_18smem_ptr_flag_bitsILi8EEENSZ_INSB_IJSJ_NSC_ILi8EEEEEENSB_IJSE_SJ_EEEEEEEvEENS18_INSA_25SM100_TMA_2SM_LOAD_IM2COLES1J_vEEEENS_8epilogue10collective18CollectiveEpilogueINS1O_23Sm100TmaWarpSpecializedILi2ELi2ELi32ELb0ELb0EEEJNSB_IJSJ_SI_SK_EEENSB_IJNSZ_ISJ_SE_EENSZ_INSB_IJNSC_ILi32EEESD_EEES1H_EEEEESM_NSB_IJlNSB_IJSE_llEEES11_EEESM_S20_NS1O_6fusion15FusionCallbacksIS1S_NS21_17LinearCombinationISM_fSM_fLNS_15FloatRoundStyleE2EEES1T_S1Y_JEEENSA_5SM1004TMEM4LOAD26SM100_TMEM_LOAD_32dp32b32xENSA_13SM90_TMA_LOADENS1A_INS1B_ILi1ELi4ELi3EEES1E_NSZ_INSB_IJS1F_S1V_EEENSB_IJS1V_SE_EEEEEEENSA_39AutoVectorizingCopyWithAssumedAlignmentILi128EEENSA_14SM90_TMA_STOREES2G_S2I_S2I_EEEvvEEEEvNT_6ParamsE --------------------------
	.section	.text._ZN7cutlass13device_kernelINS_4conv6kernel13ConvUniversalINS1_16ConvProblemShapeILNS1_8OperatorE2ELi2EEENS1_10collective14CollectiveConvINS1_47MainloopSm100TmaUmmaWarpSpecializedImplicitGemmILS5_2ELi26ELi2ELi1ELi2EN4cute5tupleIJNSA_1CILi2EEENSC_ILi1EEESE_EEEEENSB_IJNSC_ILi128EEENSB_IJSH_EEENSB_IJNSC_ILi64EEEEEEEEENS_12float_e4m3_tESM_NSA_8TiledMMAINSA_8MMA_AtomIJNSA_10MMA_TraitsINSA_25SM100_MMA_F8F6F4_2x1SM_SSEJSM_SM_fSH_SH_NSA_17integral_constantINSA_4UMMA5MajorELST_1EEESU_NSR_INSS_7ScaleInELSV_0EEESW_EEEEEENSA_6LayoutINSB_IJSE_SE_SE_EEENSB_IJNSC_ILi0EEES11_S11_EEEEENSB_IJNSA_10UnderscoreES14_S14_EEEEENS7_6detail27Sm100ImplicitGemmTileTraitsINSA_18SM100_TMA_2SM_LOADENSA_14ComposedLayoutINSA_7SwizzleILi2ELi4ELi3EEENSA_18smem_ptr_flag_bitsILi8EEENSZ_INSB_IJSJ_NSC_ILi8EEEEEENSB_IJSE_SJ_EEEEEEEvEENS18_INSA_25SM100_TMA_2SM_LOAD_IM2COLES1J_vEEEENS_8epilogue10collective18CollectiveEpilogueINS1O_23Sm100TmaWarpSpecializedILi2ELi2ELi32ELb0ELb0EEEJNSB_IJSJ_SI_SK_EEENSB_IJNSZ_ISJ_SE_EENSZ_INSB_IJNSC_ILi32EEESD_EEES1H_EEEEESM_NSB_IJlNSB_IJSE_llEEES11_EEESM_S20_NS1O_6fusion15FusionCallbacksIS1S_NS21_17LinearCombinationISM_fSM_fLNS_15FloatRoundStyleE2EEES1T_S1Y_JEEENSA_5SM1004TMEM4LOAD26SM100_TMEM_LOAD_32dp32b32xENSA_13SM90_TMA_LOADENS1A_INS1B_ILi1ELi4ELi3EEES1E_NSZ_INSB_IJS1F_S1V_EEENSB_IJS1V_SE_EEEEEEENSA_39AutoVectorizingCopyWithAssumedAlignmentILi128EEENSA_14SM90_TMA_STOREES2G_S2I_S2I_EEEvvEEEEvNT_6ParamsE,"ax",@progbits
	.align	128
.text._ZN7cutlass13device_kernelINS_4conv6kernel13ConvUniversalINS1_16ConvProblemShapeILNS1_8OperatorE2ELi2EEENS1_10collective14CollectiveConvINS1_47MainloopSm100TmaUmmaWarpSpecializedImplicitGemmILS5_2ELi26ELi2ELi1ELi2EN4cute5tupleIJNSA_1CILi2EEENSC_ILi1EEESE_EEEEENSB_IJNSC_ILi128EEENSB_IJSH_EEENSB_IJNSC_ILi64EEEEEEEEENS_12float_e4m3_tESM_NSA_8TiledMMAINSA_8MMA_AtomIJNSA_10MMA_TraitsINSA_25SM100_MMA_F8F6F4_2x1SM_SSEJSM_SM_fSH_SH_NSA_17integral_constantINSA_4UMMA5MajorELST_1EEESU_NSR_INSS_7ScaleInELSV_0EEESW_EEEEEENSA_6LayoutINSB_IJSE_SE_SE_EEENSB_IJNSC_ILi0EEES11_S11_EEEEENSB_IJNSA_10UnderscoreES14_S14_EEEEENS7_6detail27Sm100ImplicitGemmTileTraitsINSA_18SM100_TMA_2SM_LOADENSA_14ComposedLayoutINSA_7SwizzleILi2ELi4ELi3EEENSA_18smem_ptr_flag_bitsILi8EEENSZ_INSB_IJSJ_NSC_ILi8EEEEEENSB_IJSE_SJ_EEEEEEEvEENS18_INSA_25SM100_TMA_2SM_LOAD_IM2COLES1J_vEEEENS_8epilogue10collective18CollectiveEpilogueINS1O_23Sm100TmaWarpSpecializedILi2ELi2ELi32ELb0ELb0EEEJNSB_IJSJ_SI_SK_EEENSB_IJNSZ_ISJ_SE_EENSZ_INSB_IJNSC_ILi32EEESD_EEES1H_EEEEESM_NSB_IJlNSB_IJSE_llEEES11_EEESM_S20_NS1O_6fusion15FusionCallbacksIS1S_NS21_17LinearCombinationISM_fSM_fLNS_15FloatRoundStyleE2EEES1T_S1Y_JEEENSA_5SM1004TMEM4LOAD26SM100_TMEM_LOAD_32dp32b32xENSA_13SM90_TMA_LOADENS1A_INS1B_ILi1ELi4ELi3EEES1E_NSZ_INSB_IJS1F_S1V_EEENSB_IJS1V_SE_EEEEEEENSA_39AutoVectorizingCopyWithAssumedAlignmentILi128EEENSA_14SM90_TMA_STOREES2G_S2I_S2I_EEEvvEEEEvNT_6ParamsE:
        .type           _ZN7cutlass13device_kernelINS_4conv6kernel13ConvUniversalINS1_16ConvProblemShapeILNS1_8OperatorE2ELi2EEENS1_10collective14CollectiveConvINS1_47MainloopSm100TmaUmmaWarpSpecializedImplicitGemmILS5_2ELi26ELi2ELi1ELi2EN4cute5tupleIJNSA_1CILi2EEENSC_ILi1EEESE_EEEEENSB_IJNSC_ILi128EEENSB_IJSH_EEENSB_IJNSC_ILi64EEEEEEEEENS_12float_e4m3_tESM_NSA_8TiledMMAINSA_8MMA_AtomIJNSA_10MMA_TraitsINSA_25SM100_MMA_F8F6F4_2x1SM_SSEJSM_SM_fSH_SH_NSA_17integral_constantINSA_4UMMA5MajorELST_1EEESU_NSR_INSS_7ScaleInELSV_0EEESW_EEEEEENSA_6LayoutINSB_IJSE_SE_SE_EEENSB_IJNSC_ILi0EEES11_S11_EEEEENSB_IJNSA_10UnderscoreES14_S14_EEEEENS7_6detail27Sm100ImplicitGemmTileTraitsINSA_18SM100_TMA_2SM_LOADENSA_14ComposedLayoutINSA_7SwizzleILi2ELi4ELi3EEENSA_18smem_ptr_flag_bitsILi8EEENSZ_INSB_IJSJ_NSC_ILi8EEEEEENSB_IJSE_SJ_EEEEEEEvEENS18_INSA_25SM100_TMA_2SM_LOAD_IM2COLES1J_vEEEENS_8epilogue10collective18CollectiveEpilogueINS1O_23Sm100TmaWarpSpecializedILi2ELi2ELi32ELb0ELb0EEEJNSB_IJSJ_SI_SK_EEENSB_IJNSZ_ISJ_SE_EENSZ_INSB_IJNSC_ILi32EEESD_EEES1H_EEEEESM_NSB_IJlNSB_IJSE_llEEES11_EEESM_S20_NS1O_6fusion15FusionCallbacksIS1S_NS21_17LinearCombinationISM_fSM_fLNS_15FloatRoundStyleE2EEES1T_S1Y_JEEENSA_5SM1004TMEM4LOAD26SM100_TMEM_LOAD_32dp32b32xENSA_13SM90_TMA_LOADENS1A_INS1B_ILi1ELi4ELi3EEES1E_NSZ_INSB_IJS1F_S1V_EEENSB_IJS1V_SE_EEEEEEENSA_39AutoVectorizingCopyWithAssumedAlignmentILi128EEENSA_14SM90_TMA_STOREES2G_S2I_S2I_EEEvvEEEEvNT_6ParamsE,@function
        .size           _ZN7cutlass13device_kernelINS_4conv6kernel13ConvUniversalINS1_16ConvProblemShapeILNS1_8OperatorE2ELi2EEENS1_10collective14CollectiveConvINS1_47MainloopSm100TmaUmmaWarpSpecializedImplicitGemmILS5_2ELi26ELi2ELi1ELi2EN4cute5tupleIJNSA_1CILi2EEENSC_ILi1EEESE_EEEEENSB_IJNSC_ILi128EEENSB_IJSH_EEENSB_IJNSC_ILi64EEEEEEEEENS_12float_e4m3_tESM_NSA_8TiledMMAINSA_8MMA_AtomIJNSA_10MMA_TraitsINSA_25SM100_MMA_F8F6F4_2x1SM_SSEJSM_SM_fSH_SH_NSA_17integral_constantINSA_4UMMA5MajorELST_1EEESU_NSR_INSS_7ScaleInELSV_0EEESW_EEEEEENSA_6LayoutINSB_IJSE_SE_SE_EEENSB_IJNSC_ILi0EEES11_S11_EEEEENSB_IJNSA_10UnderscoreES14_S14_EEEEENS7_6detail27Sm100ImplicitGemmTileTraitsINSA_18SM100_TMA_2SM_LOADENSA_14ComposedLayoutINSA_7SwizzleILi2ELi4ELi3EEENSA_18smem_ptr_flag_bitsILi8EEENSZ_INSB_IJSJ_NSC_ILi8EEEEEENSB_IJSE_SJ_EEEEEEEvEENS18_INSA_25SM100_TMA_2SM_LOAD_IM2COLES1J_vEEEENS_8epilogue10collective18CollectiveEpilogueINS1O_23Sm100TmaWarpSpecializedILi2ELi2ELi32ELb0ELb0EEEJNSB_IJSJ_SI_SK_EEENSB_IJNSZ_ISJ_SE_EENSZ_INSB_IJNSC_ILi32EEESD_EEES1H_EEEEESM_NSB_IJlNSB_IJSE_llEEES11_EEESM_S20_NS1O_6fusion15FusionCallbacksIS1S_NS21_17LinearCombinationISM_fSM_fLNS_15FloatRoundStyleE2EEES1T_S1Y_JEEENSA_5SM1004TMEM4LOAD26SM100_TMEM_LOAD_32dp32b32xENSA_13SM90_TMA_LOADENS1A_INS1B_ILi1ELi4ELi3EEES1E_NSZ_INSB_IJS1F_S1V_EEENSB_IJS1V_SE_EEEEEEENSA_39AutoVectorizingCopyWithAssumedAlignmentILi128EEENSA_14SM90_TMA_STOREES2G_S2I_S2I_EEEvvEEEEvNT_6ParamsE,(.L_x_221 - _ZN7cutlass13device_kernelINS_4conv6kernel13ConvUniversalINS1_16ConvProblemShapeILNS1_8OperatorE2ELi2EEENS1_10collective14CollectiveConvINS1_47MainloopSm100TmaUmmaWarpSpecializedImplicitGemmILS5_2ELi26ELi2ELi1ELi2EN4cute5tupleIJNSA_1CILi2EEENSC_ILi1EEESE_EEEEENSB_IJNSC_ILi128EEENSB_IJSH_EEENSB_IJNSC_ILi64EEEEEEEEENS_12float_e4m3_tESM_NSA_8TiledMMAINSA_8MMA_AtomIJNSA_10MMA_TraitsINSA_25SM100_MMA_F8F6F4_2x1SM_SSEJSM_SM_fSH_SH_NSA_17integral_constantINSA_4UMMA5MajorELST_1EEESU_NSR_INSS_7ScaleInELSV_0EEESW_EEEEEENSA_6LayoutINSB_IJSE_SE_SE_EEENSB_IJNSC_ILi0EEES11_S11_EEEEENSB_IJNSA_10UnderscoreES14_S14_EEEEENS7_6detail27Sm100ImplicitGemmTileTraitsINSA_18SM100_TMA_2SM_LOADENSA_14ComposedLayoutINSA_7SwizzleILi2ELi4ELi3EEENSA_18smem_ptr_flag_bitsILi8EEENSZ_INSB_IJSJ_NSC_ILi8EEEEEENSB_IJSE_SJ_EEEEEEEvEENS18_INSA_25SM100_TMA_2SM_LOAD_IM2COLES1J_vEEEENS_8epilogue10collective18CollectiveEpilogueINS1O_23Sm100TmaWarpSpecializedILi2ELi2ELi32ELb0ELb0EEEJNSB_IJSJ_SI_SK_EEENSB_IJNSZ_ISJ_SE_EENSZ_INSB_IJNSC_ILi32EEESD_EEES1H_EEEEESM_NSB_IJlNSB_IJSE_llEEES11_EEESM_S20_NS1O_6fusion15FusionCallbacksIS1S_NS21_17LinearCombinationISM_fSM_fLNS_15FloatRoundStyleE2EEES1T_S1Y_JEEENSA_5SM1004TMEM4LOAD26SM100_TMEM_LOAD_32dp32b32xENSA_13SM90_TMA_LOADENS1A_INS1B_ILi1ELi4ELi3EEES1E_NSZ_INSB_IJS1F_S1V_EEENSB_IJS1V_SE_EEEEEEENSA_39AutoVectorizingCopyWithAssumedAlignmentILi128EEENSA_14SM90_TMA_STOREES2G_S2I_S2I_EEEvvEEEEvNT_6ParamsE)
        .other          _ZN7cutlass13device_kernelINS_4conv6kernel13ConvUniversalINS1_16ConvProblemShapeILNS1_8OperatorE2ELi2EEENS1_10collective14CollectiveConvINS1_47MainloopSm100TmaUmmaWarpSpecializedImplicitGemmILS5_2ELi26ELi2ELi1ELi2EN4cute5tupleIJNSA_1CILi2EEENSC_ILi1EEESE_EEEEENSB_IJNSC_ILi128EEENSB_IJSH_EEENSB_IJNSC_ILi64EEEEEEEEENS_12float_e4m3_tESM_NSA_8TiledMMAINSA_8MMA_AtomIJNSA_10MMA_TraitsINSA_25SM100_MMA_F8F6F4_2x1SM_SSEJSM_SM_fSH_SH_NSA_17integral_constantINSA_4UMMA5MajorELST_1EEESU_NSR_INSS_7ScaleInELSV_0EEESW_EEEEEENSA_6LayoutINSB_IJSE_SE_SE_EEENSB_IJNSC_ILi0EEES11_S11_EEEEENSB_IJNSA_10UnderscoreES14_S14_EEEEENS7_6detail27Sm100ImplicitGemmTileTraitsINSA_18SM100_TMA_2SM_LOADENSA_14ComposedLayoutINSA_7SwizzleILi2ELi4ELi3EEENSA_18smem_ptr_flag_bitsILi8EEENSZ_INSB_IJSJ_NSC_ILi8EEEEEENSB_IJSE_SJ_EEEEEEEvEENS18_INSA_25SM100_TMA_2SM_LOAD_IM2COLES1J_vEEEENS_8epilogue10collective18CollectiveEpilogueINS1O_23Sm100TmaWarpSpecializedILi2ELi2ELi32ELb0ELb0EEEJNSB_IJSJ_SI_SK_EEENSB_IJNSZ_ISJ_SE_EENSZ_INSB_IJNSC_ILi32EEESD_EEES1H_EEEEESM_NSB_IJlNSB_IJSE_llEEES11_EEESM_S20_NS1O_6fusion15FusionCallbacksIS1S_NS21_17LinearCombinationISM_fSM_fLNS_15FloatRoundStyleE2EEES1T_S1Y_JEEENSA_5SM1004TMEM4LOAD26SM100_TMEM_LOAD_32dp32b32xENSA_13SM90_TMA_LOADENS1A_INS1B_ILi1ELi4ELi3EEES1E_NSZ_INSB_IJS1F_S1V_EEENSB_IJS1V_SE_EEEEEEENSA_39AutoVectorizingCopyWithAssumedAlignmentILi128EEENSA_14SM90_TMA_STOREES2G_S2I_S2I_EEEvvEEEEvNT_6ParamsE,@"STO_CUDA_ENTRY STV_DEFAULT"
_ZN7cutlass13device_kernelINS_4conv6kernel13ConvUniversalINS1_16ConvProblemShapeILNS1_8OperatorE2ELi2EEENS1_10collective14CollectiveConvINS1_47MainloopSm100TmaUmmaWarpSpecializedImplicitGemmILS5_2ELi26ELi2ELi1ELi2EN4cute5tupleIJNSA_1CILi2EEENSC_ILi1EEESE_EEEEENSB_IJNSC_ILi128EEENSB_IJSH_EEENSB_IJNSC_ILi64EEEEEEEEENS_12float_e4m3_tESM_NSA_8TiledMMAINSA_8MMA_AtomIJNSA_10MMA_TraitsINSA_25SM100_MMA_F8F6F4_2x1SM_SSEJSM_SM_fSH_SH_NSA_17integral_constantINSA_4UMMA5MajorELST_1EEESU_NSR_INSS_7ScaleInELSV_0EEESW_EEEEEENSA_6LayoutINSB_IJSE_SE_SE_EEENSB_IJNSC_ILi0EEES11_S11_EEEEENSB_IJNSA_10UnderscoreES14_S14_EEEEENS7_6detail27Sm100ImplicitGemmTileTraitsINSA_18SM100_TMA_2SM_LOADENSA_14ComposedLayoutINSA_7SwizzleILi2ELi4ELi3EEENSA_18smem_ptr_flag_bitsILi8EEENSZ_INSB_IJSJ_NSC_ILi8EEEEEENSB_IJSE_SJ_EEEEEEEvEENS18_INSA_25SM100_TMA_2SM_LOAD_IM2COLES1J_vEEEENS_8epilogue10collective18CollectiveEpilogueINS1O_23Sm100TmaWarpSpecializedILi2ELi2ELi32ELb0ELb0EEEJNSB_IJSJ_SI_SK_EEENSB_IJNSZ_ISJ_SE_EENSZ_INSB_IJNSC_ILi32EEESD_EEES1H_EEEEESM_NSB_IJlNSB_IJSE_llEEES11_EEESM_S20_NS1O_6fusion15FusionCallbacksIS1S_NS21_17LinearCombinationISM_fSM_fLNS_15FloatRoundStyleE2EEES1T_S1Y_JEEENSA_5SM1004TMEM4LOAD26SM100_TMEM_LOAD_32dp32b32xENSA_13SM90_TMA_LOADENS1A_INS1B_ILi1ELi4ELi3EEES1E_NSZ_INSB_IJS1F_S1V_EEENSB_IJS1V_SE_EEEEEEENSA_39AutoVectorizingCopyWithAssumedAlignmentILi128EEENSA_14SM90_TMA_STOREES2G_S2I_S2I_EEEvvEEEEvNT_6ParamsE:
[----:B------:R-:W1:Y:S01]  /*0000*/  LDC R1, c[0x0][0x37c] ;  /* 0x0000df00ff017b82 */ /* 0x000e620000000800 */
[----:B------:R-:W2:Y:S01]  /*0010*/  S2R R99, SR_TID.X ;  /* 0x0000000000637919 */ /* 0x000ea20000002100 */
[----:B------:R-:W3:Y:S06]  /*0020*/  LDCU.64 UR8, c[0x0][0x890] ;  /* 0x00011200ff0877ac */ /* 0x000eec0008000a00 */
[----:B------:R-:W4:Y:S01]  /*0030*/  S2UR UR50, SR_CgaCtaId ;  /* 0x00000000003279c3 */ /* 0x000f220000008800 */
[----:B-1----:R-:W-:Y:S01]  /*0040*/  VIADD R1, R1, 0xfffffff8 ;  /* 0xfffffff801017836 */ /* 0x002fe20000000000 */
[----:B------:R-:W-:-:S02]  /*0050*/  PRMT R86, RZ, 0x7610, R86 ;  /* 0x00007610ff567816 */ /* 0x000fc40000000056 */
[----:B------:R-:W-:Y:S02]  /*0060*/  ELECT P1, URZ, PT ;  /* 0x0000000000ff782f */ /* 0x000fe40003820000 */
[----:B------:R-:W-:Y:S01]  /*0070*/  R2UR UR48, R1 ;  /* 0x00000000013072ca */ /* 0x000fe200000e0000 */
[----:B---3--:R-:W-:-:S04]  /*0080*/  UISETP.NE.U32.AND UP0, UPT, UR8, URZ, UPT ;  /* 0x000000ff0800728c */ /* 0x008fc8000bf05070 */
[----:B------:R-:W-:Y:S02]  /*0090*/  UISETP.NE.AND.EX UP0, UPT, UR9, URZ, UPT, UP0 ;  /* 0x000000ff0900728c */ /* 0x000fe4000bf05300 */
[----:B----4-:R-:W-:Y:S02]  /*00a0*/  ULOP3.LUT UR33, UR50, 0x1, URZ, 0xc0, !UPT ;  /* 0x0000000132217892 */ /* 0x010fe4000f8ec0ff */
[----:B------:R-:W-:Y:S01]  /*00b0*/  ULOP3.LUT UR32, UR50, 0x1, URZ, 0x3c, !UPT ;  /* 0x0000000132207892 */ /* 0x000fe2000f8e3cff */
[----:B--2---:R-:W-:-:S05]  /*00c0*/  SHF.R.U32.HI R87, RZ, 0x5, R99 ;  /* 0x00000005ff577819 */ /* 0x004fca0000011663 */
[----:B------:R-:W1:Y:S02]  /*00d0*/  SHFL.IDX PT, R0, R87, RZ, 0x1f ;  /* 0x00001fff57007589 */ /* 0x000e6400000e0000 */
[----:B-1----:R-:W-:Y:S01]  /*00e0*/  R2UR UR18, R0 ;  /* 0x00000000001272ca */ /* 0x002fe200000e0000 */
[----:B------:R-:W-:-:S14]  /*00f0*/  BRA.U UP0, `(.L_x_0) ;  /* 0x0000000100307547 */ /* 0x000fdc000b800000 */
[----:B------:R-:W1:Y:S02]  /*0100*/  LDCU.64 UR4, c[0x0][0x888] ;  /* 0x00011100ff0477ac */ /* 0x000e640008000a00 */
[----:B-1----:R-:W-:-:S04]  /*0110*/  UISETP.NE.U32.AND UP0, UPT, UR4, URZ, UPT ;  /* 0x000000ff0400728c */ /* 0x002fc8000bf05070 */
[----:B------:R-:W-:-:S09]  /*0120*/  UISETP.NE.AND.EX UP0, UPT, UR5, URZ, UPT, UP0 ;  /* 0x000000ff0500728c */ /* 0x000fd2000bf05300 */
[----:B------:R-:W-:Y:S05]  /*0130*/  BRA.U !UP0, `(.L_x_1) ;  /* 0x0000000108147547 */ /* 0x000fea000b800000 */
[----:B------:R-:W1:Y:S01]  /*0140*/  LDC.64 R2, c[0x0][0x888] ;  /* 0x00022200ff027b82 */ /* 0x000e620000000a00 */
[----:B------:R-:W1:Y:S02]  /*0150*/  LDCU.64 UR4, c[0x0][0x358] ;  /* 0x00006b00ff0477ac */ /* 0x000e640008000a00 */
[----:B-1----:R1:W5:Y:S01]  /*0160*/  LDG.E R41, desc[UR4][R2.64] ;  /* 0x0000000402297981 */ /* 0x002362000c1e1900 */
[----:B------:R-:W-:Y:S01]  /*0170*/  HFMA2 R86, -RZ, RZ, 0, 5.9604644775390625e-08 ;  /* 0x00000001ff567431 */ /* 0x000fe200000001ff */
[----:B------:R-:W-:Y:S05]  /*0180*/  BRA `(.L_x_0) ;  /* 0x00000000000c7947 */ /* 0x000fea0003800000 */
.L_x_1:
[----:B------:R-:W1:Y:S01]  /*0190*/  LDCU UR4, c[0x0][0x880] ;  /* 0x00011000ff0477ac */ /* 0x000e620008000800 */
[----:B------:R-:W-:Y:S01]  /*01a0*/  HFMA2 R86, -RZ, RZ, 0, 5.9604644775390625e-08 ;  /* 0x00000001ff567431 */ /* 0x000fe200000001ff */
[----:B-1----:R-:W-:-:S07]  /*01b0*/  MOV R41, UR4 ;  /* 0x0000000400297c02 */ /* 0x002fce0008000f00 */
.L_x_0:
[----:B------:R-:W2:Y:S02]  /*01c0*/  LDCU.64 UR4, c[0x0][0x8b0] ;  /* 0x00011600ff0477ac */ /* 0x000ea40008000a00 */
[----:B--2---:R-:W-:-:S04]  /*01d0*/  UISETP.NE.U32.AND UP0, UPT, UR4, URZ, UPT ;  /* 0x000000ff0400728c */ /* 0x004fc8000bf05070 */
[----:B------:R-:W-:-:S09]  /*01e0*/  UISETP.NE.AND.EX UP0, UPT, UR5, URZ, UPT, UP0 ;  /* 0x000000ff0500728c */ /* 0x000fd2000bf05300 */
[----:B------:R-:W-:Y:S05]  /*01f0*/  BRA.U UP0, `(.L_x_2) ;  /* 0x0000000100287547 */ /* 0x000fea000b800000 */
[----:B------:R-:W2:Y:S02]  /*0200*/  LDCU.64 UR4, c[0x0][0x8a8] ;  /* 0x00011500ff0477ac */ /* 0x000ea40008000a00 */
[----:B--2---:R-:W-:-:S04]  /*0210*/  UISETP.NE.U32.AND UP0, UPT, UR4, URZ, UPT ;  /* 0x000000ff0400728c */ /* 0x004fc8000bf05070 */
[----:B------:R-:W-:-:S09]  /*0220*/  UISETP.NE.AND.EX UP0, UPT, UR5, URZ, UPT, UP0 ;  /* 0x000000ff0500728c */ /* 0x000fd2000bf05300 */
[----:B------:R-:W-:Y:S05]  /*0230*/  BRA.U !UP0, `(.L_x_3) ;  /* 0x0000000108107547 */ /* 0x000fea000b800000 */
[----:B------:R-:W2:Y:S01]  /*0240*/  LDC.64 R38, c[0x0][0x8a8] ;  /* 0x00022a00ff267b82 */ /* 0x000ea20000000a00 */
[----:B------:R-:W2:Y:S02]  /*0250*/  LDCU.64 UR4, c[0x0][0x358] ;  /* 0x00006b00ff0477ac */ /* 0x000ea40008000a00 */
[----:B--2---:R2:W5:Y:S01]  /*0260*/  LDG.E R38, desc[UR4][R38.64] ;  /* 0x0000000426267981 */ /* 0x004562000c1e1900 */
[----:B------:R-:W-:Y:S05]  /*0270*/  BRA `(.L_x_2) ;  /* 0x0000000000087947 */ /* 0x000fea0003800000 */
.L_x_3:
[----:B------:R-:W2:Y:S02]  /*0280*/  LDCU UR4, c[0x0][0x8a0] ;  /* 0x00011400ff0477ac */ /* 0x000ea40008000800 */
[----:B--2---:R-:W-:Y:S02]  /*0290*/  MOV R38, UR4 ;  /* 0x0000000400267c02 */ /* 0x004fe40008000f00 */
.L_x_2:
[----:B------:R-:W-:Y:S01]  /*02a0*/  IMAD.U32 R0, RZ, RZ, UR18 ;  /* 0x00000012ff007e24 */ /* 0x000fe2000f8e00ff */
[----:B------:R-:W-:Y:S04]  /*02b0*/  BSSY.RECONVERGENT B0, `(.L_x_4) ;  /* 0x000000c000007945 */ /* 0x000fe80003800200 */
[C---:B------:R-:W-:Y:S02]  /*02c0*/  ISETP.NE.OR P2, PT, R0.reuse, 0x1, !P1 ;  /* 0x000000010000780c */ /* 0x040fe40004f45670 */
[----:B------:R-:W-:-:S11]  /*02d0*/  ISETP.NE.OR P0, PT, R0, 0x3, !P1 ;  /* 0x000000030000780c */ /* 0x000fd60004f05670 */
[----:B------:R-:W-:Y:S05]  /*02e0*/  @P2 BRA `(.L_x_5) ;  /* 0x0000000000202947 */ /* 0x000fea0003800000 */
[----:B------:R-:W3:Y:S02]  /*02f0*/  LDCU.64 UR4, c[0x0][0x348] ;  /* 0x00006900ff0477ac */ /* 0x000ee40008000a00 */
[----:B---3--:R-:W-:Y:S02]  /*0300*/  UIADD3 UR6, UP1, UPT, UR4, 0x80, URZ ;  /* 0x0000008004067890 */ /* 0x008fe4000ff3e0ff */
[----:B------:R-:W-:Y:S02]  /*0310*/  UIADD3 UR4, UP0, UPT, UR4, 0x180, URZ ;  /* 0x0000018004047890 */ /* 0x000fe4000ff1e0ff */
[----:B------:R-:W-:Y:S02]  /*0320*/  UIADD3.X UR7, UPT, UPT, URZ, UR5, URZ, UP1, !UPT ;  /* 0x00000005ff077290 */ /* 0x000fe40008ffe4ff */
[----:B------:R-:W-:-:S07]  /*0330*/  UIADD3.X UR5, UPT, UPT, URZ, UR5, URZ, UP0, !UPT ;  /* 0x00000005ff057290 */ /* 0x000fce00087fe4ff */
[----:B------:R3:W-:Y:S02]  /*0340*/  UTMACCTL.PF [UR6] ;  /* 0x00000000060079b9 */ /* 0x0007e40008040000 */
[----:B------:R3:W-:Y:S02]  /*0350*/  UTMACCTL.PF [UR4] ;  /* 0x00000000040079b9 */ /* 0x0007e40008040000 */
[----:B---3--:R-:W-:Y:S01]  /*0360*/  NOP ;  /* 0x0000000000007918 */ /* 0x008fe20000000000 */
.L_x_5:
[----:B------:R-:W-:Y:S05]  /*0370*/  BSYNC.RECONVERGENT B0 ;  /* 0x0000000000007941 */ /* 0x000fea0003800200 */
.L_x_4:
[----:B------:R-:W-:Y:S04]  /*0380*/  BSSY.RECONVERGENT B0, `(.L_x_6) ;  /* 0x000000a000007945 */ /* 0x000fe80003800200 */
        /* <DEDUP_REMOVED lines=9> */
.L_x_7:
[----:B------:R-:W-:Y:S05]  /*0420*/  BSYNC.RECONVERGENT B0 ;  /* 0x0000000000007941 */ /* 0x000fea0003800200 */
.L_x_6:
[----:B------:R-:W3:Y:S01]  /*0430*/  LDCU.64 UR4, c[0x0][0x888] ;  /* 0x00011100ff0477ac */ /* 0x000ee20008000a00 */
[----:B------:R-:W-:Y:S02]  /*0440*/  UISETP.EQ.U32.AND UP2, UPT, UR8, URZ, UPT ;  /* 0x000000ff0800728c */ /* 0x000fe4000bf42070 */
[----:B------:R-:W-:Y:S02]  /*0450*/  UPLOP3.LUT UP3, UPT, UPT, UPT, UPT, 0x80, 0x8 ;  /* 0x000000000008789c */ /* 0x000fe40003f6f070 */
[----:B---3--:R-:W-:-:S04]  /*0460*/  UISETP.NE.U32.AND UP0, UPT, UR4, URZ, UPT ;  /* 0x000000ff0400728c */ /* 0x008fc8000bf05070 */
[----:B------:R-:W-:-:S04]  /*0470*/  UISETP.NE.AND.EX UP1, UPT, UR5, URZ, UPT, UP0 ;  /* 0x000000ff0500728c */ /* 0x000fc8000bf25300 */
[----:B------:R-:W-:-:S04]  /*0480*/  UISETP.EQ.OR.EX UP4, UPT, UR9, URZ, !UP1, UP2 ;  /* 0x000000ff0900728c */ /* 0x000fc8000cf82720 */
[----:B------:R-:W-:-:S06]  /*0490*/  UP2UR UR4, UPR, URZ, 0x10 ;  /* 0x00000010ff047883 */ /* 0x000fcc0008000000 */
[----:B------:R-:W-:Y:S01]  /*04a0*/  MOV R92, UR4 ;  /* 0x00000004005c7c02 */ /* 0x000fe20008000f00 */
[----:B------:R-:W-:Y:S06]  /*04b0*/  BRA.U !UP4, `(.L_x_8) ;  /* 0x000000010c207547 */ /* 0x000fec000b800000 */
[----:B------:R-:W-:Y:S01]  /*04c0*/  UISETP.NE.U32.AND UP2, UPT, UR8, URZ, UPT ;  /* 0x000000ff0800728c */ /* 0x000fe2000bf45070 */
[----:B-----5:R-:W-:Y:S01]  /*04d0*/  FSETP.NEU.AND P0, PT, R41, RZ, PT ;  /* 0x000000ff2900720b */ /* 0x020fe20003f0d000 */
[----:B------:R-:W-:Y:S02]  /*04e0*/  USEL UR4, URZ, 0xffffffff, UP1 ;  /* 0xffffffffff047887 */ /* 0x000fe40008800000 */
[----:B------:R-:W-:-:S10]  /*04f0*/  UISETP.NE.AND.EX UP2, UPT, UR9, URZ, UPT, UP2 ;  /* 0x000000ff0900728c */ /* 0x000fd4000bf45320 */
[----:B------:R-:W-:Y:S01]  /*0500*/  VOTEU.ANY UP0, P0 ;  /* 0x0000000000ff7886 */ /* 0x000fe20000000100 */
[----:B------:R-:W-:-:S04]  /*0510*/  @!UP2 USEL UR4, URZ, 0xffffffff, UP0 ;  /* 0xffffffffff04a887 */ /* 0x000fc80008000000 */
[----:B------:R-:W-:-:S04]  /*0520*/  ULOP3.LUT UR4, UR4, 0x1, URZ, 0xc0, !UPT ;  /* 0x0000000104047892 */ /* 0x000fc8000f8ec0ff */
[----:B------:R-:W-:-:S11]  /*0530*/  UISETP.NE.U32.AND UP3, UPT, UR4, 0x1, UPT ;  /* 0x000000010400788c */ /* 0x000fd6000bf65070 */
.L_x_8:
[----:B------:R-:W3:Y:S01]  /*0540*/  SHFL.IDX PT, R0, R87, RZ, 0x1f ;  /* 0x00001fff57007589 */ /* 0x000ee200000e0000 */
[----:B------:R-:W-:Y:S02]  /*0550*/  UISETP.NE.AND UP5, UPT, UR18, 0x2, UPT ;  /* 0x000000021200788c */ /* 0x000fe4000bfa5270 */
[----:B------:R-:W-:Y:S02]  /*0560*/  UISETP.NE.AND UP0, UPT, UR18, 0x2, UPT ;  /* 0x000000021200788c */ /* 0x000fe4000bf05270 */
[----:B------:R-:W-:Y:S02]  /*0570*/  UISETP.NE.OR UP2, UPT, UR33, URZ, UP5 ;  /* 0x000000ff2100728c */ /* 0x000fe4000af45670 */
[----:B------:R-:W-:-:S04]  /*0580*/  USEL UR53, URZ, 0x1, UP0 ;  /* 0x00000001ff357887 */ /* 0x000fc80008000000 */
[----:B------:R-:W-:Y:S02]  /*0590*/  PLOP3.LUT P3, PT, P1, PT, UP2, 0xae, 0xea ;  /* 0x0000000000ea781c */ /* 0x000fe40000f6f52e */
[----:B---3--:R-:W-:-:S13]  /*05a0*/  ISETP.NE.AND P0, PT, R0, RZ, PT ;  /* 0x000000ff0000720c */ /* 0x008fda0003f05270 */
[----:B------:R-:W-:Y:S05]  /*05b0*/  @P0 BRA `(.L_x_9) ;  /* 0x0000000400000947 */ /* 0x000fea0003800000 */
[----:B------:R-:W-:Y:S01]  /*05c0*/  ELECT P0, URZ, PT ;  /* 0x0000000000ff782f */ /* 0x000fe20003800000 */
[----:B------:R-:W-:-:S12]  /*05d0*/  BSSY.RECONVERGENT B0, `(.L_x_9) ;  /* 0x000003e000007945 */ /* 0x000fd80003800200 */
[----:B------:R-:W-:Y:S05]  /*05e0*/  @!P0 BRA `(.L_x_10) ;  /* 0x0000000000f08947 */ /* 0x000fea0003800000 */
[----:B------:R-:W-:Y:S01]  /*05f0*/  UMOV UR4, 0x400 ;  /* 0x0000040000047882 */ /* 0x000fe20000000000 */
[----:B------:R-:W-:Y:S01]  /*0600*/  UMOV UR6, 0x1 ;  /* 0x0000000100067882 */ /* 0x000fe20000000000 */
[----:B------:R-:W-:Y:S02]  /*0610*/  ULEA UR4, UR50, UR4, 0x18 ;  /* 0x0000000432047291 */ /* 0x000fe4000f8ec0ff */
[----:B------:R-:W-:-:S04]  /*0620*/  UIADD3 UR6, UPT, UPT, -UR6, 0x100000, URZ ;  /* 0x0010000006067890 */ /* 0x000fc8000fffe1ff */
[----:B------:R-:W-:Y:S02]  /*0630*/  USHF.L.U32 UR7, UR6, 0xb, URZ ;  /* 0x0000000b06077899 */ /* 0x000fe400080006ff */
[----:B------:R-:W-:Y:S01]  /*0640*/  USHF.L.U32 UR6, UR6, 0x1, URZ ;  /* 0x0000000106067899 */ /* 0x000fe200080006ff */
[----:B------:R-:W3:Y:S11]  /*0650*/  FENCE.VIEW.ASYNC.S ;  /* 0x00000000000073c6 */ /* 0x000ef60000000000 */
[----:B---3--:R3:W4:Y:S01]  /*0660*/  SYNCS.EXCH.64 URZ, [UR4], UR6 ;  /* 0x0000000604ff75b2 */ /* 0x0087220008000100 */
[----:B------:R3:W1:Y:S01]  /*0670*/  SYNCS.EXCH.64 URZ, [UR4+0xd0], UR6 ;  /* 0x0000d00604ff75b2 */ /* 0x0006620008000100 */
        /* <DEDUP_REMOVED lines=49> */
[----:B------:R3:W1:Y:S02]  /*0990*/  SYNCS.EXCH.64 URZ, [UR4+0x198], UR6 ;  /* 0x0001980604ff75b2 */ /* 0x0006640008000100 */
[----:B---34-:R-:W-:Y:S01]  /*09a0*/  NOP ;  /* 0x0000000000007918 */ /* 0x018fe20000000000 */
.L_x_10:
[----:B------:R-:W-:Y:S05]  /*09b0*/  BSYNC.RECONVERGENT B0 ;  /* 0x0000000000007941 */ /* 0x000fea0003800200 */
.L_x_9:
[----:B------:R-:W3:Y:S01]  /*09c0*/  SHFL.IDX PT, R0, R87, RZ, 0x1f ;  /* 0x00001fff57007589 */ /* 0x000ee200000e0000 */
[----:B------:R-:W-:Y:S01]  /*09d0*/  NOP ;  /* 0x0000000000007918 */ /* 0x000fe20000000000 */
[----:B---3--:R-:W-:-:S13]  /*09e0*/  ISETP.NE.AND P0, PT, R0, 0x1, PT ;  /* 0x000000010000780c */ /* 0x008fda0003f05270 */
[----:B------:R-:W-:Y:S05]  /*09f0*/  @P0 BRA `(.L_x_11) ;  /* 0x0000000000440947 */ /* 0x000fea0003800000 */
[----:B------:R-:W-:Y:S01]  /*0a00*/  UMOV UR4, 0x400 ;  /* 0x0000040000047882 */ /* 0x000fe20000000000 */
[----:B------:R-:W-:Y:S01]  /*0a10*/  UMOV UR8, 0x20 ;  /* 0x0000002000087882 */ /* 0x000fe20000000000 */
[----:B------:R-:W-:Y:S01]  /*0a20*/  UMOV UR6, 0x80 ;  /* 0x0000008000067882 */ /* 0x000fe20000000000 */
[----:B------:R-:W-:Y:S02]  /*0a30*/  ULEA UR4, UR50, UR4, 0x18 ;  /* 0x0000000432047291 */ /* 0x000fe4000f8ec0ff */
[----:B------:R-:W-:-:S04]  /*0a40*/  UIADD3 UR8, UPT, UPT, -UR8, 0x100000, URZ ;  /* 0x0010000008087890 */ /* 0x000fc8000fffe1ff */
[----:B------:R-:W-:Y:S02]  /*0a50*/  USHF.L.U32 UR9, UR8, 0xb, URZ ;  /* 0x0000000b08097899 */ /* 0x000fe400080006ff */
[----:B------:R-:W-:Y:S02]  /*0a60*/  USHF.L.U32 UR8, UR8, 0x1, URZ ;  /* 0x0000000108087899 */ /* 0x000fe400080006ff */
[----:B------:R-:W-:-:S04]  /*0a70*/  UIADD3 UR6, UPT, UPT, -UR6, 0x100000, URZ ;  /* 0x0010000006067890 */ /* 0x000fc8000fffe1ff */
[----:B------:R-:W-:Y:S02]  /*0a80*/  USHF.L.U32 UR7, UR6, 0xb, URZ ;  /* 0x0000000b06077899 */ /* 0x000fe400080006ff */
[----:B------:R-:W-:Y:S01]  /*0a90*/  USHF.L.U32 UR6, UR6, 0x1, URZ ;  /* 0x0000000106067899 */ /* 0x000fe200080006ff */
[----:B------:R-:W-:Y:S01]  /*0aa0*/  ELECT P0, URZ, PT ;  /* 0x0000000000ff782f */ /* 0x000fe20003800000 */
[----:B------:R-:W3:Y:S02]  /*0ab0*/  FENCE.VIEW.ASYNC.S ;  /* 0x00000000000073c6 */ /* 0x000ee40000000000 */
[----:B---3--:R3:W4:Y:S08]  /*0ac0*/  SYNCS.EXCH.64 URZ, [UR4+0x1a0], UR8 ;  /* 0x0001a00804ff75b2 */ /* 0x0087300008000100 */
[----:B------:R3:W1:Y:S01]  /*0ad0*/  SYNCS.EXCH.64 URZ, [UR4+0x1b0], UR6 ;  /* 0x0001b00604ff75b2 */ /* 0x0006620008000100 */
[----:B------:R3:W1:Y:S01]  /*0ae0*/  SYNCS.EXCH.64 URZ, [UR4+0x1a8], UR8 ;  /* 0x0001a80804ff75b2 */ /* 0x0006620008000100 */
[----:B------:R3:W1:Y:S01]  /*0af0*/  SYNCS.EXCH.64 URZ, [UR4+0x1b8], UR6 ;  /* 0x0001b80604ff75b2 */ /* 0x0006620008000100 */
[----:B------:R-:W-:Y:S01]  /*0b00*/  NOP ;  /* 0x0000000000007918 */ /* 0x000fe20000000000 */
.L_x_11:
[----:B------:R-:W2:Y:S01]  /*0b10*/  SHFL.IDX PT, R0, R87, RZ, 0x1f ;  /* 0x00001fff57007589 */ /* 0x000ea200000e0000 */
[----:B------:R-:W-:Y:S01]  /*0b20*/  NOP ;  /* 0x0000000000007918 */ /* 0x000fe20000000000 */
[----:B--2---:R-:W-:-:S13]  /*0b30*/  ISETP.NE.AND P0, PT, R0, 0x3, PT ;  /* 0x000000030000780c */ /* 0x004fda0003f05270 */
[----:B------:R-:W-:Y:S05]  /*0b40*/  @P0 BRA `(.L_x_12) ;  /* 0x00000000002c0947 */ /* 0x000fea0003800000 */
[----:B---3--:R-:W-:Y:S01]  /*0b50*/  UMOV UR4, 0x400 ;  /* 0x0000040000047882 */ /* 0x008fe20000000000 */
[----:B------:R-:W-:Y:S01]  /*0b60*/  UMOV UR6, 0x20 ;  /* 0x0000002000067882 */ /* 0x000fe20000000000 */
[----:B------:R-:W-:Y:S02]  /*0b70*/  ULEA UR4, UR50, UR4, 0x18 ;  /* 0x0000000432047291 */ /* 0x000fe4000f8ec0ff */
[----:B------:R-:W-:-:S04]  /*0b80*/  UIADD3 UR6, UPT, UPT, -UR6, 0x100000, URZ ;  /* 0x0010000006067890 */ /* 0x000fc8000fffe1ff */
[----:B------:R-:W-:Y:S02]  /*0b90*/  USHF.L.U32 UR7, UR6, 0xb, URZ ;  /* 0x0000000b06077899 */ /* 0x000fe400080006ff */
[----:B------:R-:W-:Y:S01]  /*0ba0*/  USHF.L.U32 UR6, UR6, 0x1, URZ ;  /* 0x0000000106067899 */ /* 0x000fe200080006ff */
[----:B------:R-:W-:Y:S01]  /*0bb0*/  ELECT P0, URZ, PT ;  /* 0x0000000000ff782f */ /* 0x000fe20003800000 */
[----:B------:R-:W2:Y:S10]  /*0bc0*/  FENCE.VIEW.ASYNC.S ;  /* 0x00000000000073c6 */ /* 0x000eb40000000000 */
[----:B--2---:R2:W3:Y:S01]  /*0bd0*/  SYNCS.EXCH.64 URZ, [UR4+0x1c0], UR6 ;  /* 0x0001c00604ff75b2 */ /* 0x0044e20008000100 */
[----:B------:R2:W1:Y:S01]  /*0be0*/  SYNCS.EXCH.64 URZ, [UR4+0x1c8], UR6 ;  /* 0x0001c80604ff75b2 */ /* 0x0004620008000100 */
[----:B------:R-:W-:Y:S01]  /*0bf0*/  NOP ;  /* 0x0000000000007918 */ /* 0x000fe20000000000 */
.L_x_12:
[----:B------:R-:W4:Y:S01]  /*0c00*/  SHFL.IDX PT, R0, R87, RZ, 0x1f ;  /* 0x00001fff57007589 */ /* 0x000f2200000e0000 */
[----:B------:R-:W-:Y:S01]  /*0c10*/  NOP ;  /* 0x0000000000007918 */ /* 0x000fe20000000000 */
[----:B----4-:R-:W-:-:S13]  /*0c20*/  ISETP.NE.AND P0, PT, R0, 0x4, PT ;  /* 0x000000040000780c */ /* 0x010fda0003f05270 */
[----:B------:R-:W-:Y:S05]  /*0c30*/  @P0 BRA `(.L_x_13) ;  /* 0x0000000000400947 */ /* 0x000fea0003800000 */
[----:B--23--:R-:W-:Y:S01]  /*0c40*/  UMOV UR4, 0x1e0 ;  /* 0x000001e000047882 */ /* 0x00cfe20000000000 */
[----:B------:R-:W-:Y:S01]  /*0c50*/  UMOV UR6, 0x400 ;  /* 0x0000040000067882 */ /* 0x000fe20000000000 */
[----:B------:R-:W-:Y:S01]  /*0c60*/  USEL UR4, UR4, 0x1a0, UP3 ;  /* 0x000001a004047887 */ /* 0x000fe20009800000 */
        /* <DEDUP_REMOVED lines=9> */
[----:B------:R-:W2:Y:S02]  /*0d00*/  FENCE.VIEW.ASYNC.S ;  /* 0x00000000000073c6 */ /* 0x000ea40000000000 */
[----:B--2---:R4:W2:Y:S08]  /*0d10*/  SYNCS.EXCH.64 URZ, [UR6+0x1d0], UR8 ;  /* 0x0001d00806ff75b2 */ /* 0x0048b00008000100 */
[----:B------:R4:W3:Y:S02]  /*0d20*/  SYNCS.EXCH.64 URZ, [UR6+0x1d8], UR4 ;  /* 0x0001d80406ff75b2 */ /* 0x0008e40008000100 */
[----:B----4-:R-:W-:Y:S01]  /*0d30*/  NOP ;  /* 0x0000000000007918 */ /* 0x010fe20000000000 */
.L_x_13:
[----:B------:R-:W4:Y:S01]  /*0d40*/  SHFL.IDX PT, R0, R87, RZ, 0x1f ;  /* 0x00001fff57007589 */ /* 0x000f2200000e0000 */
[----:B------:R-:W-:Y:S01]  /*0d50*/  ISETP.NE.OR P1, PT, RZ, UR18, !P1 ;  /* 0x00000012ff007c0c */ /* 0x000fe2000cf25670 */
[----:B------:R-:W-:Y:S01]  /*0d60*/  NOP ;  /* 0x0000000000007918 */ /* 0x000fe20000000000 */
[----:B----4-:R-:W-:-:S13]  /*0d70*/  ISETP.NE.AND P0, PT, R0, 0x5, PT ;  /* 0x000000050000780c */ /* 0x010fda0003f05270 */
[----:B------:R-:W-:Y:S05]  /*0d80*/  @P0 BRA `(.L_x_14) ;  /* 0x0000000000440947 */ /* 0x000fea0003800000 */
[----:B--23--:R-:W-:Y:S01]  /*0d90*/  UMOV UR4, 0x400 ;  /* 0x0000040000047882 */ /* 0x00cfe20000000000 */
        /* <DEDUP_REMOVED lines=12> */
[----:B------:R4:W3:Y:S01]  /*0e60*/  SYNCS.EXCH.64 URZ, [UR4+0x1f0], UR8 ;  /* 0x0001f00804ff75b2 */ /* 0x0008e20008000100 */
[----:B------:R4:W1:Y:S01]  /*0e70*/  SYNCS.EXCH.64 URZ, [UR4+0x1e8], UR6 ;  /* 0x0001e80604ff75b2 */ /* 0x0008620008000100 */
[----:B------:R4:W1:Y:S02]  /*0e80*/  SYNCS.EXCH.64 URZ, [UR4+0x1f8], UR8 ;  /* 0x0001f80804ff75b2 */ /* 0x0008640008000100 */
[----:B----4-:R-:W-:Y:S01]  /*0e90*/  NOP ;  /* 0x0000000000007918 */ /* 0x010fe20000000000 */
.L_x_14:
[----:B------:R-:W-:Y:S01]  /*0ea0*/  VOTEU.ALL UP0, P1 ;  /* 0x0000000000ff7886 */ /* 0x000fe20000800000 */
[----:B--23--:R-:W-:Y:S01]  /*0eb0*/  UMOV UR4, 0x20 ;  /* 0x0000002000047882 */ /* 0x00cfe20000000000 */
[----:B------:R-:W2:Y:S01]  /*0ec0*/  LDCU UR7, c[0x0][0x36c] ;  /* 0x00006d80ff0777ac */ /* 0x000ea20008000800 */
[----:B------:R-:W-:Y:S01]  /*0ed0*/  NOP ;  /* 0x0000000000007918 */ /* 0x000fe20000000000 */
[----:B-1----:R-:W-:Y:S01]  /*0ee0*/  LOP3.LUT R3, R99, 0x1f, RZ, 0xc0, !PT ;  /* 0x0000001f63037812 */ /* 0x002fe200078ec0ff */
[----:B------:R-:W-:Y:S01]  /*0ef0*/  @!UP0 UMOV UR6, 0x400 ;  /* 0x0000040000068882 */ /* 0x000fe20000000000 */
[----:B------:R-:W-:-:S04]  /*0f00*/  @!UP0 UIADD3 UR4, UPT, UPT, -UR4, 0x100000, URZ ;  /* 0x0010000004048890 */ /* 0x000fc8000fffe1ff */
[----:B------:R-:W-:Y:S02]  /*0f10*/  @!UP0 USHF.L.U32 UR5, UR4, 0xb, URZ ;  /* 0x0000000b04058899 */ /* 0x000fe400080006ff */
[----:B------:R-:W-:Y:S02]  /*0f20*/  @!UP0 USHF.L.U32 UR4, UR4, 0x1, URZ ;  /* 0x0000000104048899 */ /* 0x000fe400080006ff */
[----:B------:R-:W-:Y:S01]  /*0f30*/  @!UP0 ULEA UR6, UR50, UR6, 0x18 ;  /* 0x0000000632068291 */ /* 0x000fe2000f8ec0ff */
[----:B------:R-:W-:Y:S01]  /*0f40*/  VOTEU.ALL UP0, P1 ;  /* 0x0000000000ff7886 */ /* 0x000fe20000800000 */
[----:B------:R-:W-:Y:S02]  /*0f50*/  UISETP.NE.AND UP4, UPT, UR18, URZ, UPT ;  /* 0x000000ff1200728c */ /* 0x000fe4000bf85270 */
[----:B--2---:R-:W-:Y:S01]  /*0f60*/  UISETP.EQ.U32.AND UP6, UPT, UR7, 0x1, UPT ;  /* 0x000000010700788c */ /* 0x004fe2000bfc2070 */
[----:B------:R-:W1:Y:S07]  /*0f70*/  FENCE.VIEW.ASYNC.S ;  /* 0x00000000000073c6 */ /* 0x000e6e0000000000 */
[----:B-1----:R1:W2:Y:S01]  /*0f80*/  @!UP0 SYNCS.EXCH.64 URZ, [UR6+0x200], UR4 ;  /* 0x0002000406ff85b2 */ /* 0x0022a20008000100 */
[----:B------:R-:W-:Y:S05]  /*0f90*/  BRA.U !UP6, `(.L_x_15) ;  /* 0x000000010e087547 */ /* 0x000fea000b800000 */
[----:B--2---:R-:W-:Y:S01]  /*0fa0*/  UCGABAR_ARV ;  /* 0x00000000000079c7 */ /* 0x004fe20008000000 */
[----:B------:R-:W-:Y:S05]  /*0fb0*/  BRA `(.L_x_16) ;  /* 0x0000000000047947 */ /* 0x000fea0003800000 */
.L_x_15:
[----:B--2---:R-:W-:Y:S01]  /*0fc0*/  NOP ;  /* 0x0000000000007918 */ /* 0x004fe20000000000 */
.L_x_16:
[----:B------:R-:W2:Y:S01]  /*0fd0*/  S2UR UR22, SR_CTAID.X ;  /* 0x00000000001679c3 */ /* 0x000ea20000002500 */
[----:B------:R-:W-:-:S05]  /*0fe0*/  CS2R.32 R91, SR_CgaSize ;  /* 0x00000000005b7805 */ /* 0x000fca0000008a00 */
[----:B------:R-:W-:-:S05]  /*0ff0*/  IMAD R91, R91, -0xa0, RZ ;  /* 0xffffff605b5b7824 */ /* 0x000fca00078e02ff */
[----:B-1----:R-:W-:-:S14]  /*1000*/  R2UR UR5, R91 ;  /* 0x000000005b0572ca */ /* 0x002fdc00000e0000 */
[----:B------:R-:W1:Y:S01]  /*1010*/  LDCU UR5, c[0x0][UR5+0x2b0] ;  /* 0x00005600050577ac */ /* 0x000e620008000800 */
[----:B------:R-:W-:-:S05]  /*1020*/  CS2R.32 R91, SR_CgaSize ;  /* 0x00000000005b7805 */ /* 0x000fca0000008a00 */
[----:B------:R-:W-:-:S05]  /*1030*/  IMAD R91, R91, -0xa0, RZ ;  /* 0xffffff605b5b7824 */ /* 0x000fca00078e02ff */
[----:B------:R-:W-:-:S14]  /*1040*/  R2UR UR4, R91 ;  /* 0x000000005b0472ca */ /* 0x000fdc00000e0000 */
[----:B------:R-:W3:Y:S01]  /*1050*/  LDCU UR4, c[0x0][UR4+0x2b4] ;  /* 0x00005680040477ac */ /* 0x000ee20008000800 */
[----:B------:R-:W4:Y:S01]  /*1060*/  S2UR UR19, SR_CTAID.Y ;  /* 0x00000000001379c3 */ /* 0x000f220000002600 */
[----:B------:R-:W-:-:S05]  /*1070*/  CS2R.32 R91, SR_CgaSize ;  /* 0x00000000005b7805 */ /* 0x000fca0000008a00 */
[----:B------:R-:W-:-:S05]  /*1080*/  IMAD R91, R91, -0xa0, RZ ;  /* 0xffffff605b5b7824 */ /* 0x000fca00078e02ff */
[----:B------:R-:W-:-:S14]  /*1090*/  R2UR UR7, R91 ;  /* 0x000000005b0772ca */ /* 0x000fdc00000e0000 */
[----:B------:R-:W3:Y:S01]  /*10a0*/  LDCU UR7, c[0x0][UR7+0x2a0] ;  /* 0x00005400070777ac */ /* 0x000ee20008000800 */
[----:B------:R-:W-:-:S05]  /*10b0*/  CS2R.32 R91, SR_CgaSize ;  /* 0x00000000005b7805 */ /* 0x000fca0000008a00 */
[----:B------:R-:W-:-:S05]  /*10c0*/  IMAD R91, R91, -0xa0, RZ ;  /* 0xffffff605b5b7824 */ /* 0x000fca00078e02ff */
[----:B------:R-:W-:-:S14]  /*10d0*/  R2UR UR8, R91 ;  /* 0x000000005b0872ca */ /* 0x000fdc00000e0000 */
[----:B------:R-:W3:Y:S01]  /*10e0*/  LDCU UR8, c[0x0][UR8+0x2a4] ;  /* 0x00005480080877ac */ /* 0x000ee20008000800 */
[----:B------:R-:W3:Y:S01]  /*10f0*/  LDCU UR20, c[0x0][0xb24] ;  /* 0x00016480ff1477ac */ /* 0x000ee20008000800 */
[----:B------:R-:W3:Y:S01]  /*1100*/  LDCU UR39, c[0x0][0xb24] ;  /* 0x00016480ff2777ac */ /* 0x000ee20008000800 */
[----:B--2---:R-:W-:Y:S01]  /*1110*/  I2FP.F32.U32 R2, UR22 ;  /* 0x0000001600027c45 */ /* 0x004fe20008201000 */
[----:B------:R-:W2:Y:S04]  /*1120*/  LDCU UR24, c[0x0][0xb30] ;  /* 0x00016600ff1877ac */ /* 0x000ea80008000800 */
[----:B-1----:R-:W-:Y:S01]  /*1130*/  FMUL R2, R2, UR5 ;  /* 0x0000000502027c20 */ /* 0x002fe20008400000 */
[----:B----4-:R-:W-:-:S05]  /*1140*/  I2FP.F32.U32 R0, UR19 ;  /* 0x0000001300007c45 */ /* 0x010fca0008201000 */
[----:B------:R-:W1:Y:S01]  /*1150*/  F2I.U32.TRUNC.NTZ R2, R2 ;  /* 0x0000000200027305 */ /* 0x000e62000020f000 */
[----:B---3--:R-:W-:-:S07]  /*1160*/  FMUL R0, R0, UR4 ;  /* 0x0000000400007c20 */ /* 0x008fce0008400000 */
[----:B------:R-:W3:Y:S01]  /*1170*/  F2I.U32.TRUNC.NTZ R0, R0 ;  /* 0x0000000000007305 */ /* 0x000ee2000020f000 */
[----:B-1----:R-:W-:Y:S02]  /*1180*/  R2UR UR4, R2 ;  /* 0x00000000020472ca */ /* 0x002fe400000e0000 */
[----:B------:R-:W-:Y:S02]  /*1190*/  PRMT R2, RZ, 0x7610, R2 ;  /* 0x00007610ff027816 */ /* 0x000fe40000000002 */
[----:B---3--:R-:W-:Y:S02]  /*11a0*/  R2UR UR6, R0 ;  /* 0x00000000000672ca */ /* 0x008fe400000e0000 */
[----:B------:R-:W-:-:S07]  /*11b0*/  PRMT R0, RZ, 0x7610, R0 ;  /* 0x00007610ff007816 */ /* 0x000fce0000000000 */
[----:B------:R-:W-:-:S04]  /*11c0*/  UIADD3 UR5, UPT, UPT, -UR4, URZ, URZ ;  /* 0x000000ff04057290 */ /* 0x000fc8000fffe1ff */
[----:B------:R-:W-:Y:S02]  /*11d0*/  UIMAD UR5, UR7, UR5, UR22 ;  /* 0x00000005070572a4 */ /* 0x000fe4000f8e0216 */
[----:B------:R-:W-:-:S04]  /*11e0*/  UIADD3 UR4, UPT, UPT, -UR6, URZ, URZ ;  /* 0x000000ff06047290 */ /* 0x000fc8000fffe1ff */
[----:B------:R-:W-:Y:S01]  /*11f0*/  IMAD.U32 R91, RZ, RZ, UR5 ;  /* 0x00000005ff5b7e24 */ /* 0x000fe2000f8e00ff */
[----:B------:R-:W-:-:S06]  /*1200*/  UIMAD UR4, UR8, UR4, UR19 ;  /* 0x00000004080472a4 */ /* 0x000fcc000f8e0213 */
[----:B------:R-:W-:Y:S01]  /*1210*/  IMAD.U32 R90, RZ, RZ, UR4 ;  /* 0x00000004ff5a7e24 */ /* 0x000fe2000f8e00ff */
[----:B--2---:R-:W-:Y:S06]  /*1220*/  BRA.U UP4, `(.L_x_17) ;  /* 0x0000000104307547 */ /* 0x004fec000b800000 */
[----:B------:R-:W-:Y:S01]  /*1230*/  R2UR UR5, R90 ;  /* 0x000000005a0572ca */ /* 0x000fe200000e0000 */
[----:B------:R-:W-:Y:S01]  /*1240*/  UMOV UR7, 0x3 ;  /* 0x0000000300077882 */ /* 0x000fe20000000000 */
[----:B------:R-:W-:-:S11]  /*1250*/  R2UR UR4, R91 ;  /* 0x000000005b0472ca */ /* 0x000fd600000e0000 */
[----:B------:R-:W-:-:S04]  /*1260*/  UISETP.NE.AND UP0, UPT, UR5, URZ, UPT ;  /* 0x000000ff0500728c */ /* 0x000fc8000bf05270 */
[----:B------:R-:W-:Y:S02]  /*1270*/  UISETP.LT.U32.OR UP0, UPT, UR4, 0x2, !UP0 ;  /* 0x000000020400788c */ /* 0x000fe4000c701470 */
[----:B------:R-:W-:Y:S02]  /*1280*/  ULOP3.LUT UR4, UR4, 0xfffffffe, URZ, 0xc0, !UPT ;  /* 0xfffffffe04047892 */ /* 0x000fe4000f8ec0ff */
[----:B------:R-:W-:Y:S02]  /*1290*/  USEL UR6, URZ, 0x1, !UP0 ;  /* 0x00000001ff067887 */ /* 0x000fe4000c000000 */
[----:B------:R-:W-:Y:S02]  /*12a0*/  USEL UR5, URZ, 0x2, !UP0 ;  /* 0x00000002ff057887 */ /* 0x000fe4000c000000 */
[----:B------:R-:W-:Y:S02]  /*12b0*/  USHF.L.U32 UR4, UR7, UR4, URZ ;  /* 0x0000000407047299 */ /* 0x000fe400080006ff */
[----:B------:R-:W-:-:S04]  /*12c0*/  UIADD3 UR5, UPT, UPT, UR6, UR5, URZ ;  /* 0x0000000506057290 */ /* 0x000fc8000fffe0ff */
[----:B------:R-:W-:Y:S02]  /*12d0*/  IMAD.U32 R0, RZ, RZ, UR4 ;  /* 0x00000004ff007e24 */ /* 0x000fe4000f8e00ff */
[----:B------:R-:W-:-:S07]  /*12e0*/  IMAD.U32 R2, RZ, RZ, UR5 ;  /* 0x00000005ff027e24 */ /* 0x000fce000f8e00ff */
.L_x_17:
[----:B------:R-:W1:Y:S01]  /*12f0*/  S2UR UR51, SR_CTAID.Z ;  /* 0x00000000003379c3 */ /* 0x000e620000002700 */
[----:B------:R-:W-:Y:S01]  /*1300*/  UISETP.GE.AND UP0, UPT, UR20, 0x1, UPT ;  /* 0x000000011400788c */ /* 0x000fe2000bf06270 */
[----:B------:R-:W-:-:S08]  /*1310*/  UMOV UR21, UR22 ;  /* 0x0000001600157c82 */ /* 0x000fd00008000000 */
[----:B------:R-:W-:Y:S05]  /*1320*/  BRA.U !UP0, `(.L_x_18) ;  /* 0x0000000108d47547 */ /* 0x000fea000b800000 */
[----:B------:R-:W2:Y:S01]  /*1330*/  LDCU.128 UR12, c[0x0][0xb10] ;  /* 0x00016200ff0c77ac */ /* 0x000ea20008000c00 */
[----:B------:R-:W3:Y:S01]  /*1340*/  LDCU UR23, c[0x0][0xb0c] ;  /* 0x00016180ff1777ac */ /* 0x000ee20008000800 */
[----:B------:R-:W4:Y:S01]  /*1350*/  LDCU UR6, c[0x0][0x370] ;  /* 0x00006e00ff0677ac */ /* 0x000f220008000800 */
[----:B------:R-:W1:Y:S01]  /*1360*/  LDCU UR7, c[0x0][0x374] ;  /* 0x00006e80ff0777ac */ /* 0x000e620008000800 */
[----:B------:R-:W1:Y:S01]  /*1370*/  LDCU UR21, c[0x0][0xb20] ;  /* 0x00016400ff1577ac */ /* 0x000e620008000800 */
[----:B--2---:R-:W-:Y:S02]  /*1380*/  UIMAD.WIDE.U32 UR4, UR22, UR12, URZ ;  /* 0x0000000c160472a5 */ /* 0x004fe4000f8e00ff */
[----:B---3--:R-:W-:Y:S01]  /*1390*/  UISETP.NE.AND UP0, UPT, UR23, 0x1, UPT ;  /* 0x000000011700788c */ /* 0x008fe2000bf05270 */
[----:B------:R-:W2:Y:S01]  /*13a0*/  LDCU.64 UR8, c[0x0][0xb28] ;  /* 0x00016500ff0877ac */ /* 0x000ea20008000a00 */
[----:B----4-:R-:W-:-:S03]  /*13b0*/  UIMAD.WIDE.U32 UR10, UR6, UR12, URZ ;  /* 0x0000000c060a72a5 */ /* 0x010fc6000f8e00ff */
[----:B------:R-:W-:Y:S01]  /*13c0*/  UMOV UR4, UR5 ;  /* 0x0000000500047c82 */ /* 0x000fe20008000000 */
[----:B------:R-:W-:Y:S02]  /*13d0*/  UISETP.NE.AND UP2, UPT, UR20, 0x1, UPT ;  /* 0x000000011400788c */ /* 0x000fe4000bf45270 */
[----:B------:R-:W-:Y:S01]  /*13e0*/  USHF.R.U32.HI UR4, URZ, UR13, UR4 ;  /* 0x0000000dff047299 */ /* 0x000fe20008011604 */
[----:B------:R-:W-:Y:S01]  /*13f0*/  UMOV UR10, UR11 ;  /* 0x0000000b000a7c82 */ /* 0x000fe20008000000 */
[----:B------:R-:W-:Y:S02]  /*1400*/  UIMAD.WIDE.U32 UR16, UR19, UR15, URZ ;  /* 0x0000000f131072a5 */ /* 0x000fe4000f8e00ff */
[----:B------:R-:W-:Y:S02]  /*1410*/  USEL UR5, UR22, UR4, !UP0 ;  /* 0x0000000416057287 */ /* 0x000fe4000c000000 */
[----:B------:R-:W-:Y:S02]  /*1420*/  @UP0 USHF.R.U32.HI UR6, URZ, UR13, UR10 ;  /* 0x0000000dff060299 */ /* 0x000fe4000801160a */
[----:B------:R-:W-:-:S02]  /*1430*/  UISETP.NE.AND UP0, UPT, UR14, 0x1, UPT ;  /* 0x000000010e00788c */ /* 0x000fc4000bf05270 */
[----:B-1----:R-:W-:Y:S02]  /*1440*/  UIMAD.WIDE.U32 UR10, UR7, UR15, URZ ;  /* 0x0000000f070a72a5 */ /* 0x002fe4000f8e00ff */
[----:B--2---:R-:W-:Y:S01]  /*1450*/  UIMAD.WIDE.U32 UR12, UR6, UR8, URZ ;  /* 0x00000008060c72a5 */ /* 0x004fe2000f8e00ff */
[----:B------:R-:W-:Y:S02]  /*1460*/  UMOV UR4, UR17 ;  /* 0x0000001100047c82 */ /* 0x000fe40008000000 */
[----:B------:R-:W-:Y:S02]  /*1470*/  USHF.R.U32.HI UR4, URZ, UR21, UR4 ;  /* 0x00000015ff047299 */ /* 0x000fe40008011604 */
[----:B------:R-:W-:Y:S02]  /*1480*/  UMOV UR10, UR11 ;  /* 0x0000000b000a7c82 */ /* 0x000fe40008000000 */
[----:B------:R-:W-:Y:S01]  /*1490*/  UMOV UR12, UR13 ;  /* 0x0000000d000c7c82 */ /* 0x000fe20008000000 */
[----:B------:R-:W-:-:S02]  /*14a0*/  @UP0 USHF.R.U32.HI UR7, URZ, UR21, UR10 ;  /* 0x00000015ff070299 */ /* 0x000fc4000801160a */
[----:B------:R-:W-:Y:S02]  /*14b0*/  USEL UR4, UR19, UR4, !UP0 ;  /* 0x0000000413047287 */ /* 0x000fe4000c000000 */
[----:B------:R-:W-:Y:S02]  /*14c0*/  UIMAD.WIDE.U32 UR10, UR7, UR8, URZ ;  /* 0x00000008070a72a5 */ /* 0x000fe4000f8e00ff */
[----:B------:R-:W-:Y:S02]  /*14d0*/  @UP2 USHF.R.U32.HI UR6, URZ, UR9, UR12 ;  /* 0x00000009ff062299 */ /* 0x000fe4000801160c */
[----:B------:R-:W-:Y:S02]  /*14e0*/  UIMAD.WIDE.U32 UR12, UR4, UR8, URZ ;  /* 0x00000008040c72a5 */ /* 0x000fe4000f8e00ff */
[----:B------:R-:W-:Y:S01]  /*14f0*/  UIADD3 UR21, UPT, UPT, -UR5, URZ, URZ ;  /* 0x000000ff05157290 */ /* 0x000fe2000fffe1ff */
[----:B------:R-:W-:Y:S02]  /*1500*/  UMOV UR10, UR11 ;  /* 0x0000000b000a7c82 */ /* 0x000fe40008000000 */
[----:B------:R-:W-:-:S02]  /*1510*/  @UP2 USHF.R.U32.HI UR7, URZ, UR9, UR10 ;  /* 0x00000009ff072299 */ /* 0x000fc4000801160a */
[----:B------:R-:W-:Y:S02]  /*1520*/  UIMAD UR10, UR6, UR20, URZ ;  /* 0x00000014060a72a4 */ /* 0x000fe4000f8e02ff */
[----:B------:R-:W-:Y:S02]  /*1530*/  UIMAD UR7, UR7, UR20, URZ ;  /* 0x00000014070772a4 */ /* 0x000fe4000f8e02ff */
[----:B------:R-:W-:Y:S02]  /*1540*/  UIMAD UR21, UR23, UR21, UR22 ;  /* 0x00000015171572a4 */ /* 0x000fe4000f8e0216 */
[----:B------:R-:W-:-:S03]  /*1550*/  UISETP.GE.AND UP0, UPT, UR4, UR7, UPT ;  /* 0x000000070400728c */ /* 0x000fc6000bf06270 */
[----:B------:R-:W-:Y:S01]  /*1560*/  UMOV UR7, UR13 ;  /* 0x0000000d00077c82 */ /* 0x000fe20008000000 */
[----:B------:R-:W-:Y:S02]  /*1570*/  UISETP.GE.OR UP0, UPT, UR5, UR10, UP0 ;  /* 0x0000000a0500728c */ /* 0x000fe40008706670 */
[----:B------:R-:W-:Y:S02]  /*1580*/  UIMAD.WIDE.U32 UR10, UR5, UR8, URZ ;  /* 0x00000008050a72a5 */ /* 0x000fe4000f8e00ff */
[----:B------:R-:W-:Y:S02]  /*1590*/  USHF.R.U32.HI UR7, URZ, UR9, UR7 ;  /* 0x00000009ff077299 */ /* 0x000fe40008011607 */
[----:B------:R-:W-:Y:S02]  /*15a0*/  UIADD3 UR10, UPT, UPT, -UR4, URZ, URZ ;  /* 0x000000ff040a7290 */ /* 0x000fe4000fffe1ff */
[----:B------:R-:W-:Y:S02]  /*15b0*/  USEL UR7, UR4, UR7, !UP2 ;  /* 0x0000000704077287 */ /* 0x000fe4000d000000 */
[----:B------:R-:W-:Y:S01]  /*15c0*/  UIMAD UR10, UR14, UR10, UR19 ;  /* 0x0000000a0e0a72a4 */ /* 0x000fe2000f8e0213 */
[----:B------:R-:W-:-:S02]  /*15d0*/  @!UP0 UMOV UR8, UR11 ;  /* 0x0000000b00088c82 */ /* 0x000fc40008000000 */
[----:B------:R-:W-:Y:S02]  /*15e0*/  @!UP0 USHF.R.U32.HI UR8, URZ, UR9, UR8 ;  /* 0x00000009ff088299 */ /* 0x000fe40008011608 */
[----:B------:R-:W-:Y:S02]  /*15f0*/  UIADD3 UR9, UPT, UPT, -UR7, URZ, URZ ;  /* 0x000000ff07097290 */ /* 0x000fe4000fffe1ff */
[----:B------:R-:W-:Y:S02]  /*1600*/  @!UP0 USEL UR8, UR5, UR8, !UP2 ;  /* 0x0000000805088287 */ /* 0x000fe4000d000000 */
[----:B------:R-:W-:Y:S02]  /*1610*/  UIMAD UR9, UR20, UR9, UR4 ;  /* 0x00000009140972a4 */ /* 0x000fe4000f8e0204 */
[----:B------:R-:W-:Y:S02]  /*1620*/  @!UP0 UIADD3 UR7, UPT, UPT, UR7, -UR8, URZ ;  /* 0x8000000807078290 */ /* 0x000fe4000fffe0ff */
[----:B------:R-:W-:-:S02]  /*1630*/  @!UP0 UIMAD UR6, UR9, UR6, UR8 ;  /* 0x00000006090682a4 */ /* 0x000fc4000f8e0208 */
[----:B------:R-:W-:-:S04]  /*1640*/  @!UP0 UIMAD UR4, UR7, UR20, UR5 ;  /* 0x00000014070482a4 */ /* 0x000fc8000f8e0205 */
[----:B------:R-:W-:Y:S01]  /*1650*/  UIMAD UR19, UR4, UR14, UR10 ;  /* 0x0000000e041372a4 */ /* 0x000fe2000f8e020a */
[----:B------:R-:W-:Y:S02]  /*1660*/  @!UP0 UMOV UR5, UR6 ;  /* 0x0000000600058c82 */ /* 0x000fe40008000000 */
[----:B------:R-:W-:-:S12]  /*1670*/  UIMAD UR21, UR5, UR23, UR21 ;  /* 0x00000017051572a4 */ /* 0x000fd8000f8e0215 */
.L_x_18:
[----:B------:R-:W-:-:S09]  /*1680*/  UISETP.NE.AND UP0, UPT, UR24, 0x1, UPT ;  /* 0x000000011800788c */ /* 0x000fd2000bf05270 */
[----:B------:R-:W-:Y:S05]  /*1690*/  BRA.U UP0, `(.L_x_19) ;  /* 0x0000000100407547 */ /* 0x000fea000b800000 */
[----:B------:R-:W2:Y:S01]  /*16a0*/  LDCU.128 UR8, c[0x0][0xb10] ;  /* 0x00016200ff0877ac */ /* 0x000ea20008000c00 */
[----:B------:R-:W3:Y:S01]  /*16b0*/  LDCU UR12, c[0x0][0xb0c] ;  /* 0x00016180ff0c77ac */ /* 0x000ee20008000800 */
[----:B------:R-:W4:Y:S01]  /*16c0*/  LDCU UR13, c[0x0][0xb20] ;  /* 0x00016400ff0d77ac */ /* 0x000f220008000800 */
[----:B--2---:R-:W-:Y:S02]  /*16d0*/  UIMAD.WIDE.U32 UR4, UR21, UR8, URZ ;  /* 0x00000008150472a5 */ /* 0x004fe4000f8e00ff */
[----:B------:R-:W-:Y:S02]  /*16e0*/  UIMAD.WIDE.U32 UR6, UR19, UR11, URZ ;  /* 0x0000000b130672a5 */ /* 0x000fe4000f8e00ff */
[----:B---3--:R-:W-:Y:S02]  /*16f0*/  UISETP.NE.AND UP0, UPT, UR12, 0x1, UPT ;  /* 0x000000010c00788c */ /* 0x008fe4000bf05270 */
[----:B------:R-:W-:-:S03]  /*1700*/  USHF.R.U32.HI UR5, URZ, UR9, UR5 ;  /* 0x00000009ff057299 */ /* 0x000fc60008011605 */
[----:B------:R-:W-:Y:S01]  /*1710*/  UMOV UR4, UR7 ;  /* 0x0000000700047c82 */ /* 0x000fe20008000000 */
[----:B------:R-:W-:Y:S02]  /*1720*/  USEL UR5, UR21, UR5, !UP0 ;  /* 0x0000000515057287 */ /* 0x000fe4000c000000 */
[----:B------:R-:W-:Y:S02]  /*1730*/  UISETP.NE.AND UP0, UPT, UR10, 0x1, UPT ;  /* 0x000000010a00788c */ /* 0x000fe4000bf05270 */
[----:B----4-:R-:W-:-:S04]  /*1740*/  USHF.R.U32.HI UR4, URZ, UR13, UR4 ;  /* 0x0000000dff047299 */ /* 0x010fc80008011604 */
[----:B------:R-:W-:-:S04]  /*1750*/  USEL UR4, UR19, UR4, !UP0 ;  /* 0x0000000413047287 */ /* 0x000fc8000c000000 */
[----:B------:R-:W-:Y:S02]  /*1760*/  UIADD3 UR6, UPT, UPT, -UR4, UR5, URZ ;  /* 0x0000000504067290 */ /* 0x000fe4000fffe1ff */
[----:B------:R-:W-:Y:S02]  /*1770*/  UIADD3 UR4, UPT, UPT, UR4, -UR5, URZ ;  /* 0x8000000504047290 */ /* 0x000fe4000fffe0ff */
[----:B------:R-:W-:Y:S02]  /*1780*/  UIMAD UR19, UR6, UR10, UR19 ;  /* 0x0000000a061372a4 */ /* 0x000fe4000f8e0213 */
[----:B------:R-:W-:-:S12]  /*1790*/  UIMAD UR21, UR4, UR12, UR21 ;  /* 0x0000000c041572a4 */ /* 0x000fd8000f8e0215 */
.L_x_19:
[----:B------:R-:W-:Y:S05]  /*17a0*/  BRA.U !UP6, `(.L_x_20) ;  /* 0x000000010e0c7547 */ /* 0x000fea000b800000 */
[----:B------:R-:W-:Y:S01]  /*17b0*/  UCGABAR_WAIT ;  /* 0x0000000000007dc7 */ /* 0x000fe20008000000 */
[----:B------:R-:W-:Y:S01]  /*17c0*/  CCTL.IVALL ;  /* 0x00000000ff00798f */ /* 0x000fe20002000000 */
[----:B------:R-:W-:Y:S05]  /*17d0*/  BRA `(.L_x_21) ;  /* 0x0000000000047947 */ /* 0x000fea0003800000 */
.L_x_20:
[----:B------:R-:W-:Y:S06]  /*17e0*/  BAR.SYNC.DEFER_BLOCKING 0x0 ;  /* 0x0000000000007b1d */ /* 0x000fec0000010000 */
.L_x_21:
[----:B------:R-:W-:Y:S05]  /*17f0*/  BRA.U UP5, `(.L_x_22) ;  /* 0x0000002505e07547 */ /* 0x000fea000b800000 */
[----:B------:R-:W2:Y:S01]  /*1800*/  LDCU UR8, c[0x0][0x390] ;  /* 0x00007200ff0877ac */ /* 0x000ea20008000800 */
[----:B------:R-:W-:Y:S01]  /*1810*/  PLOP3.LUT P1, PT, PT, PT, UP3, 0x80, 0x8 ;  /* 0x000000000008781c */ /* 0x000fe20003f2f038 */
[----:B------:R-:W-:Y:S01]  /*1820*/  IMAD.MOV.U32 R2, RZ, RZ, RZ ;  /* 0x000000ffff027224 */ /* 0x000fe200078e00ff */
[----:B------:R-:W-:Y:S01]  /*1830*/  ISETP.EQ.OR P2, PT, R3, RZ, P3 ;  /* 0x000000ff0300720c */ /* 0x000fe20001f42670 */
[----:B------:R-:W3:Y:S01]  /*1840*/  LDCU UR7, c[0x0][0x5c0] ;  /* 0x0000b800ff0777ac */ /* 0x000ee20008000800 */
[----:B------:R-:W-:Y:S01]  /*1850*/  PLOP3.LUT P1, PT, P1, PT, PT, 0x8, 0x80 ;  /* 0x000000000080781c */ /* 0x000fe20000f2e170 */
[----:B------:R-:W-:Y:S02]  /*1860*/  UISETP.NE.AND UP0, UPT, UR18, URZ, UPT ;  /* 0x000000ff1200728c */ /* 0x000fe4000bf05270 */
[----:B------:R-:W-:Y:S02]  /*1870*/  USHF.L.U32 UR6, UR22, 0x6, URZ ;  /* 0x0000000616067899 */ /* 0x000fe400080006ff */
[----:B------:R-:W-:Y:S01]  /*1880*/  USEL UR38, UR53, 0x2, UP0 ;  /* 0x0000000235267887 */ /* 0x000fe20008000000 */
[----:B------:R-:W4:Y:S01]  /*1890*/  LDCU UR50, c[0x0][0x370] ;  /* 0x00006e00ff3277ac */ /* 0x000f220008000800 */
[----:B--2---:R-:W-:Y:S01]  /*18a0*/  UIADD3 UR5, UPT, UPT, UR8, 0x3f, URZ ;  /* 0x0000003f08057890 */ /* 0x004fe2000fffe0ff */
[----:B------:R-:W2:Y:S03]  /*18b0*/  LDCU.64 UR42, c[0x0][0x348] ;  /* 0x00006900ff2a77ac */ /* 0x000ea60008000a00 */
[----:B------:R-:W-:-:S02]  /*18c0*/  USHF.R.S32.HI UR4, URZ, 0x1f, UR5 ;  /* 0x0000001fff047899 */ /* 0x000fc40008011405 */
[----:B---3--:R-:W-:Y:S02]  /*18d0*/  UIADD3 UR7, UPT, UPT, UR7, 0x7f, URZ ;  /* 0x0000007f07077890 */ /* 0x008fe4000fffe0ff */
[----:B------:R-:W-:Y:S02]  /*18e0*/  ULEA.HI UR4, UR4, UR5, URZ, 0x6 ;  /* 0x0000000504047291 */ /* 0x000fe4000f8f30ff */
[----:B------:R-:W-:Y:S02]  /*18f0*/  UIADD3 UR5, UPT, UPT, UR8, -0x1, URZ ;  /* 0xffffffff08057890 */ /* 0x000fe4000fffe0ff */
[----:B------:R-:W-:Y:S02]  /*1900*/  USHF.R.S32.HI UR52, URZ, 0x6, UR4 ;  /* 0x00000006ff347899 */ /* 0x000fe40008011404 */
[----:B------:R-:W-:Y:S02]  /*1910*/  UISETP.GE.U32.AND UP1, UPT, UR5, -0x7f, UPT ;  /* 0xffffff810500788c */ /* 0x000fe4000bf26070 */
[----:B------:R-:W-:-:S02]  /*1920*/  UISETP.LT.U32.AND UP0, UPT, UR52, 0x1a, UPT ;  /* 0x0000001a3400788c */ /* 0x000fc4000bf01070 */
[----:B------:R-:W-:Y:S02]  /*1930*/  USHF.R.S32.HI UR4, URZ, 0x1f, UR7 ;  /* 0x0000001fff047899 */ /* 0x000fe40008011407 */
[----:B-1----:R-:W-:Y:S02]  /*1940*/  USEL UR51, UR52, 0x1a, UP0 ;  /* 0x0000001a34337887 */ /* 0x002fe40008000000 */
[----:B------:R-:W-:Y:S02]  /*1950*/  ULEA.HI UR4, UR4, UR7, URZ, 0x7 ;  /* 0x0000000704047291 */ /* 0x000fe4000f8f38ff */
[----:B------:R-:W-:Y:S02]  /*1960*/  UIADD3 UR37, UPT, UPT, UR51, -0x1, URZ ;  /* 0xffffffff33257890 */ /* 0x000fe4000fffe0ff */
[----:B------:R-:W-:Y:S02]  /*1970*/  @UP1 UIADD3 UR37, UPT, UPT, UR51, URZ, URZ ;  /* 0x000000ff33251290 */ /* 0x000fe4000fffe0ff */
[----:B------:R-:W-:-:S02]  /*1980*/  ULOP3.LUT UR49, UR6, 0x40, URZ, 0xc0, !UPT ;  /* 0x0000004006317892 */ /* 0x000fc4000f8ec0ff */
[----:B------:R-:W-:Y:S01]  /*1990*/  UIADD3 UR54, UPT, UPT, UR8, 0x7e, URZ ;  /* 0x0000007e08367890 */ /* 0x000fe2000fffe0ff */
[----:B------:R-:W1:Y:S01]  /*19a0*/  LDCU UR48, c[0x0][0x374] ;  /* 0x00006e80ff3077ac */ /* 0x000e620008000800 */
[----:B------:R-:W-:Y:S02]  /*19b0*/  USHF.R.S32.HI UR47, URZ, 0x7, UR4 ;  /* 0x00000007ff2f7899 */ /* 0x000fe40008011404 */
[----:B------:R-:W-:Y:S02]  /*19c0*/  UIADD3 UR53, UPT, UPT, UR52, -UR51, URZ ;  /* 0x8000003334357290 */ /* 0x000fe4000fffe0ff */
[----:B------:R-:W-:Y:S01]  /*19d0*/  UIADD3 UR37, UPT, UPT, UR37, 0x1, URZ ;  /* 0x0000000125257890 */ /* 0x000fe2000fffe0ff */
[----:B------:R-:W-:Y:S01]  /*19e0*/  UMOV UR23, 0x1 ;  /* 0x0000000100177882 */ /* 0x000fe20000000000 */
[----:B--2-4-:R-:W-:-:S10]  /*19f0*/  UMOV UR28, URZ ;  /* 0x000000ff001c7c82 */ /* 0x014fd40008000000 */
.L_x_40:
[----:B------:R-:W-:Y:S01]  /*1a00*/  IMAD.U32 R4, RZ, RZ, UR47 ;  /* 0x0000002fff047e24 */ /* 0x000fe2000f8e00ff */
[----:B------:R-:W2:Y:S04]  /*1a10*/  LDCU UR46, c[0x0][0x5c4] ;  /* 0x0000b880ff2e77ac */ /* 0x000ea80008000800 */
[-C--:B------:R-:W-:Y:S01]  /*1a20*/  IABS R0, R4.reuse ;  /* 0x0000000400007213 */ /* 0x080fe20000000000 */
[----:B------:R-:W-:Y:S01]  /*1a30*/  UMOV UR29, 0x400 ;  /* 0x00000400001d7882 */ /* 0x000fe20000000000 */
[----:B------:R-:W-:Y:S01]  /*1a40*/  IABS R4, R4 ;  /* 0x0000000400047213 */ /* 0x000fe20000000000 */
[----:B------:R-:W-:Y:S01]  /*1a50*/  UMOV UR15, URZ ;  /* 0x000000ff000f7c82 */ /* 0x000fe20008000000 */
[----:B------:R-:W-:Y:S01]  /*1a60*/  R2UR UR6, R0 ;  /* 0x00000000000672ca */ /* 0x000fe200000e0000 */
[----:B--2---:R-:W-:-:S12]  /*1a70*/  IMAD.U32 R3, RZ, RZ, UR46 ;  /* 0x0000002eff037e24 */ /* 0x004fd8000f8e00ff */
[----:B------:R-:W2:Y:S08]  /*1a80*/  I2F.RP R6, UR6 ;  /* 0x0000000600067d06 */ /* 0x000eb00008209400 */
[----:B--2---:R-:W2:Y:S02]  /*1a90*/  MUFU.RCP R5, R6 ;  /* 0x0000000600057308 */ /* 0x004ea40000001000 */
[----:B--2---:R-:W-:-:S06]  /*1aa0*/  VIADD R5, R5, 0xffffffe ;  /* 0x0ffffffe05057836 */ /* 0x004fcc0000000000 */
[----:B------:R-:W2:Y:S02]  /*1ab0*/  F2I.FTZ.U32.TRUNC.NTZ R0, R5 ;  /* 0x0000000500007305 */ /* 0x000ea4000021f000 */
[----:B--2---:R-:W-:Y:S02]  /*1ac0*/  R2UR UR5, R0 ;  /* 0x00000000000572ca */ /* 0x004fe400000e0000 */
[----:B------:R-:W-:Y:S01]  /*1ad0*/  IABS R0, R3 ;  /* 0x0000000300007213 */ /* 0x000fe20000000000 */
[----:B------:R-:W-:-:S03]  /*1ae0*/  IMAD.U32 R3, RZ, RZ, UR19 ;  /* 0x00000013ff037e24 */ /* 0x000fc6000f8e00ff */
[----:B------:R-:W-:Y:S01]  /*1af0*/  R2UR UR8, R0 ;  /* 0x00000000000872ca */ /* 0x000fe200000e0000 */
[----:B------:R-:W-:Y:S01]  /*1b00*/  IMAD.MOV R0, RZ, RZ, -R4 ;  /* 0x000000ffff007224 */ /* 0x000fe200078e0a04 */
[----:B------:R-:W-:-:S04]  /*1b10*/  IABS R3, R3 ;  /* 0x0000000300037213 */ /* 0x000fc80000000000 */
[----:B------:R-:W-:Y:S01]  /*1b20*/  R2UR UR9, R3 ;  /* 0x00000000030972ca */ /* 0x000fe200000e0000 */
[----:B------:R-:W-:-:S04]  /*1b30*/  UIADD3 UR4, UPT, UPT, URZ, -UR5, URZ ;  /* 0x80000005ff047290 */ /* 0x000fc8000fffe0ff */
[----:B------:R-:W-:Y:S02]  /*1b40*/  UIMAD UR7, UR4, UR6, URZ ;  /* 0x00000006040772a4 */ /* 0x000fe4000f8e02ff */
[----:B------:R-:W2:Y:S01]  /*1b50*/  I2F.RP R3, UR8 ;  /* 0x0000000800037d06 */ /* 0x000ea20008209400 */
[----:B------:R-:W-:Y:S02]  /*1b60*/  UMOV UR4, URZ ;  /* 0x000000ff00047c82 */ /* 0x000fe40008000000 */
[----:B------:R-:W-:Y:S02]  /*1b70*/  UIMAD.WIDE.U32 UR4, UR5, UR7, UR4 ;  /* 0x00000007050472a5 */ /* 0x000fe4000f8e0004 */
[----:B------:R-:W-:-:S05]  /*1b80*/  R2UR UR7, R0 ;  /* 0x00000000000772ca */ /* 0x000fca00000e0000 */
[----:B------:R-:W-:Y:S02]  /*1b90*/  UMOV UR4, UR5 ;  /* 0x0000000500047c82 */ /* 0x000fe40008000000 */
[----:B------:R-:W-:Y:S01]  /*1ba0*/  UIMAD.WIDE.U32 UR4, UR4, UR9, URZ ;  /* 0x00000009040472a5 */ /* 0x000fe2000f8e00ff */
[----:B--2---:R-:W2:Y:S06]  /*1bb0*/  MUFU.RCP R0, R3 ;  /* 0x0000000300007308 */ /* 0x004eac0000001000 */
[----:B------:R-:W-:Y:S02]  /*1bc0*/  UMOV UR4, UR5 ;  /* 0x0000000500047c82 */ /* 0x000fe40008000000 */
[----:B------:R-:W-:-:S04]  /*1bd0*/  UIMAD UR5, UR4, UR7, UR9 ;  /* 0x00000007040572a4 */ /* 0x000fc8000f8e0209 */
[----:B------:R-:W-:Y:S01]  /*1be0*/  UISETP.GT.U32.AND UP0, UPT, UR6, UR5, UPT ;  /* 0x000000050600728c */ /* 0x000fe2000bf04070 */
[----:B--2---:R-:W-:Y:S02]  /*1bf0*/  VIADD R0, R0, 0xffffffe ;  /* 0x0ffffffe00007836 */ /* 0x004fe40000000000 */
[----:B------:R-:W-:-:S08]  /*1c00*/  IMAD.U32 R3, RZ, RZ, UR23 ;  /* 0x00000017ff037e24 */ /* 0x000fd0000f8e00ff */
[----:B------:R-:W-:Y:S01]  /*1c10*/  @!UP0 UIADD3 UR5, UPT, UPT, UR5, -UR6, URZ ;  /* 0x8000000605058290 */ /* 0x000fe2000fffe0ff */
[----:B------:R-:W2:Y:S01]  /*1c20*/  F2I.FTZ.U32.TRUNC.NTZ R0, R0 ;  /* 0x0000000000007305 */ /* 0x000ea2000021f000 */
[----:B------:R-:W-:Y:S01]  /*1c30*/  @!UP0 UIADD3 UR4, UPT, UPT, UR4, 0x1, URZ ;  /* 0x0000000104048890 */ /* 0x000fe2000fffe0ff */
[----:B------:R-:W-:Y:S01]  /*1c40*/  SHF.L.U32 R3, R3, 0x1f, RZ ;  /* 0x0000001f03037819 */ /* 0x000fe200000006ff */
[----:B------:R-:W-:Y:S01]  /*1c50*/  UISETP.GE.U32.AND UP1, UPT, UR5, UR6, UPT ;  /* 0x000000060500728c */ /* 0x000fe2000bf26070 */
[----:B------:R-:W3:Y:S01]  /*1c60*/  S2UR UR6, SR_CgaCtaId ;  /* 0x00000000000679c3 */ /* 0x000ee20000008800 */
[----:B------:R-:W-:-:S04]  /*1c70*/  ULOP3.LUT UR5, UR19, UR47, URZ, 0x3c, !UPT ;  /* 0x0000002f13057292 */ /* 0x000fc8000f8e3cff */
[----:B------:R-:W-:-:S05]  /*1c80*/  UISETP.GE.AND UP0, UPT, UR5, URZ, UPT ;  /* 0x000000ff0500728c */ /* 0x000fca000bf06270 */
[----:B------:R-:W-:Y:S01]  /*1c90*/  @UP1 UIADD3 UR4, UPT, UPT, UR4, 0x1, URZ ;  /* 0x0000000104041890 */ /* 0x000fe2000fffe0ff */
[----:B--2---:R-:W-:Y:S01]  /*1ca0*/  R2UR UR7, R0 ;  /* 0x00000000000772ca */ /* 0x004fe200000e0000 */
[----:B------:R-:W-:-:S05]  /*1cb0*/  UISETP.NE.AND UP1, UPT, UR47, URZ, UPT ;  /* 0x000000ff2f00728c */ /* 0x000fca000bf25270 */
[----:B------:R-:W-:Y:S02]  /*1cc0*/  UMOV UR5, UR4 ;  /* 0x0000000400057c82 */ /* 0x000fe40008000000 */
[----:B------:R-:W-:-:S04]  /*1cd0*/  @!UP0 UIADD3 UR5, UPT, UPT, -UR5, URZ, URZ ;  /* 0x000000ff05058290 */ /* 0x000fc8000fffe1ff */
[----:B------:R-:W-:Y:S02]  /*1ce0*/  @!UP1 ULOP3.LUT UR5, URZ, UR47, URZ, 0x33, !UPT ;  /* 0x0000002fff059292 */ /* 0x000fe4000f8e33ff */
[----:B---3--:R-:W-:Y:S02]  /*1cf0*/  ULEA UR29, UR6, UR29, 0x18 ;  /* 0x0000001d061d7291 */ /* 0x008fe4000f8ec0ff */
[----:B------:R-:W-:Y:S02]  /*1d00*/  UIADD3 UR4, UPT, UPT, URZ, -UR7, URZ ;  /* 0x80000007ff047290 */ /* 0x000fe4000fffe0ff */
[----:B------:R-:W-:Y:S01]  /*1d10*/  IMAD.U32 R0, RZ, RZ, UR5 ;  /* 0x00000005ff007e24 */ /* 0x000fe2000f8e00ff */
[----:B------:R-:W-:Y:S02]  /*1d20*/  ULEA UR6, UR28, UR29, 0x3 ;  /* 0x0000001d1c067291 */ /* 0x000fe4000f8e18ff */
[----:B------:R-:W-:Y:S02]  /*1d30*/  UIMAD UR4, UR4, UR8, URZ ;  /* 0x00000008040472a4 */ /* 0x000fe4000f8e02ff */
[----:B------:R-:W-:-:S04]  /*1d40*/  IABS R0, R0 ;  /* 0x0000000000007213 */ /* 0x000fc80000000000 */
[----:B------:R-:W-:Y:S01]  /*1d50*/  R2UR UR9, R0 ;  /* 0x00000000000972ca */ /* 0x000fe200000e0000 */
[----:B------:R2:W3:Y:S01]  /*1d60*/  SYNCS.PHASECHK.TRANS64.TRYWAIT P0, [UR6+0xd0], R3 ;  /* 0x0000d003ff0075a7 */ /* 0x0004e20008001106 */
[----:B------:R-:W-:Y:S02]  /*1d70*/  UMOV UR6, URZ ;  /* 0x000000ff00067c82 */ /* 0x000fe40008000000 */
[----:B------:R-:W-:-:S07]  /*1d80*/  UIMAD.WIDE.U32 UR6, UR7, UR4, UR6 ;  /* 0x00000004070672a5 */ /* 0x000fce000f8e0006 */
[----:B------:R-:W-:Y:S02]  /*1d90*/  UMOV UR6, UR7 ;  /* 0x0000000700067c82 */ /* 0x000fe40008000000 */
[----:B------:R-:W-:-:S07]  /*1da0*/  UIMAD.WIDE.U32 UR6, UR6, UR9, URZ ;  /* 0x00000009060672a5 */ /* 0x000fce000f8e00ff */
[----:B------:R-:W-:Y:S02]  /*1db0*/  UMOV UR4, UR7 ;  /* 0x0000000700047c82 */ /* 0x000fe40008000000 */
[----:B------:R-:W-:-:S04]  /*1dc0*/  UIADD3 UR6, UPT, UPT, -UR4, URZ, URZ ;  /* 0x000000ff04067290 */ /* 0x000fc8000fffe1ff */
[----:B------:R-:W-:-:S04]  /*1dd0*/  UIMAD UR6, UR8, UR6, UR9 ;  /* 0x00000006080672a4 */ /* 0x000fc8000f8e0209 */
[----:B------:R-:W-:-:S11]  /*1de0*/  UISETP.GT.U32.AND UP0, UPT, UR8, UR6, UPT ;  /* 0x000000060800728c */ /* 0x000fd6000bf04070 */
[----:B------:R-:W-:Y:S02]  /*1df0*/  @!UP0 UIADD3 UR6, UPT, UPT, UR6, -UR8, URZ ;  /* 0x8000000806068290 */ /* 0x000fe4000fffe0ff */
[----:B------:R-:W-:Y:S02]  /*1e00*/  @!UP0 UIADD3 UR4, UPT, UPT, UR4, 0x1, URZ ;  /* 0x0000000104048890 */ /* 0x000fe4000fffe0ff */
[----:B------:R-:W-:Y:S02]  /*1e10*/  UISETP.GE.U32.AND UP1, UPT, UR6, UR8, UPT ;  /* 0x000000080600728c */ /* 0x000fe4000bf26070 */
[----:B------:R-:W-:-:S04]  /*1e20*/  ULOP3.LUT UR6, UR5, UR46, URZ, 0x3c, !UPT ;  /* 0x0000002e05067292 */ /* 0x000fc8000f8e3cff */
[----:B------:R-:W-:Y:S02]  /*1e30*/  UISETP.GE.AND UP0, UPT, UR6, URZ, UPT ;  /* 0x000000ff0600728c */ /* 0x000fe4000bf06270 */
[----:B------:R-:W-:-:S03]  /*1e40*/  ULEA.HI UR6, UR21, UR21, URZ, 0x1 ;  /* 0x0000001515067291 */ /* 0x000fc6000f8f08ff */
[----:B------:R-:W-:Y:S02]  /*1e50*/  @UP1 UIADD3 UR4, UPT, UPT, UR4, 0x1, URZ ;  /* 0x0000000104041890 */ /* 0x000fe4000fffe0ff */
[----:B------:R-:W-:Y:S02]  /*1e60*/  UISETP.NE.AND UP1, UPT, UR46, URZ, UPT ;  /* 0x000000ff2e00728c */ /* 0x000fe4000bf25270 */
[----:B------:R-:W-:-:S03]  /*1e70*/  USHF.L.U32 UR34, UR6, 0x6, URZ ;  /* 0x0000000606227899 */ /* 0x000fc600080006ff */
[----:B------:R-:W-:Y:S01]  /*1e80*/  UMOV UR36, UR4 ;  /* 0x0000000400247c82 */ /* 0x000fe20008000000 */
[----:B------:R-:W-:Y:S02]  /*1e90*/  UIADD3 UR4, UPT, UPT, -UR5, URZ, URZ ;  /* 0x000000ff05047290 */ /* 0x000fe4000fffe1ff */
[----:B------:R-:W-:Y:S02]  /*1ea0*/  @!UP0 UIADD3 UR36, UPT, UPT, -UR36, URZ, URZ ;  /* 0x000000ff24248290 */ /* 0x000fe4000fffe1ff */
[----:B------:R-:W-:Y:S02]  /*1eb0*/  UISETP.GE.U32.AND UP0, UPT, UR54, 0x7f, UPT ;  /* 0x0000007f3600788c */ /* 0x000fe4000bf06070 */
[----:B------:R-:W-:Y:S02]  /*1ec0*/  @!UP1 ULOP3.LUT UR36, URZ, UR46, URZ, 0x33, !UPT ;  /* 0x0000002eff249292 */ /* 0x000fe4000f8e33ff */
[----:B------:R-:W-:Y:S02]  /*1ed0*/  UIMAD UR4, UR47, UR4, UR19 ;  /* 0x000000042f0472a4 */ /* 0x000fe4000f8e0213 */
[----:B------:R-:W-:-:S02]  /*1ee0*/  UIADD3 UR6, UPT, UPT, -UR36, URZ, URZ ;  /* 0x000000ff24067290 */ /* 0x000fc4000fffe1ff */
[----:B------:R-:W-:Y:S02]  /*1ef0*/  ULOP3.LUT UR34, UR49, 0xffffff80, UR34, 0xf8, !UPT ;  /* 0xffffff8031227892 */ /* 0x000fe4000f8ef822 */
[----:B------:R-:W-:Y:S02]  /*1f00*/  ULEA UR10, UR4, UR49, 0x7 ;  /* 0x00000031040a7291 */ /* 0x000fe4000f8e38ff */
[----:B------:R-:W-:Y:S01]  /*1f10*/  UIMAD UR46, UR46, UR6, UR5 ;  /* 0x000000062e2e72a4 */ /* 0x000fe2000f8e0205 */
[----:B--2---:R-:W-:Y:S11]  /*1f20*/  BRA.U !UP0, `(.L_x_23) ;  /* 0x0000000508247547 */ /* 0x004ff6000b800000 */
[----:B------:R-:W2:Y:S01]  /*1f30*/  LDCU.64 UR12, c[0x0][0x5b0] ;  /* 0x0000b600ff0c77ac */ /* 0x000ea20008000a00 */
[----:B------:R-:W2:Y:S01]  /*1f40*/  LDCU.64 UR8, c[0x0][0x5d8] ;  /* 0x0000bb00ff0877ac */ /* 0x000ea20008000a00 */
[----:B------:R-:W4:Y:S01]  /*1f50*/  LDCU UR19, c[0x0][0x598] ;  /* 0x0000b300ff1377ac */ /* 0x000f220008000800 */
[----:B------:R-:W1:Y:S01]  /*1f60*/  LDCU UR18, c[0x0][0x58c] ;  /* 0x0000b180ff1277ac */ /* 0x000e620008000800 */
[----:B------:R-:W1:Y:S01]  /*1f70*/  LDCU UR21, c[0x0][0x59c] ;  /* 0x0000b380ff1577ac */ /* 0x000e620008000800 */
[----:B------:R-:W1:Y:S01]  /*1f80*/  LDCU UR20, c[0x0][0x5a0] ;  /* 0x0000b400ff1477ac */ /* 0x000e620008000800 */
[----:B------:R-:W1:Y:S01]  /*1f90*/  LDCU.64 UR16, c[0x0][0x590] ;  /* 0x0000b200ff1077ac */ /* 0x000e620008000a00 */
[----:B------:R-:W1:Y:S01]  /*1fa0*/  LDCU.64 UR6, c[0x0][0x5b8] ;  /* 0x0000b700ff0677ac */ /* 0x000e620008000a00 */
[----:B------:R-:W1:Y:S01]  /*1fb0*/  LDCU.64 UR4, c[0x0][0x5d0] ;  /* 0x0000ba00ff0477ac */ /* 0x000e620008000a00 */
[----:B--2---:R-:W-:Y:S02]  /*1fc0*/  UIMAD UR31, UR46, UR12, UR8 ;  /* 0x0000000c2e1f72a4 */ /* 0x004fe4000f8e0208 */
[----:B------:R-:W-:Y:S01]  /*1fd0*/  UIMAD UR30, UR36, UR13, UR9 ;  /* 0x0000000d241e72a4 */ /* 0x000fe2000f8e0209 */
[----:B------:R-:W-:Y:S01]  /*1fe0*/  UMOV UR14, URZ ;  /* 0x000000ff000e7c82 */ /* 0x000fe20008000000 */
[----:B----4-:R-:W-:-:S10]  /*1ff0*/  UMOV UR22, UR28 ;  /* 0x0000001c00167c82 */ /* 0x010fd40008000000 */
.L_x_29:
[----:B------:R-:W-:Y:S01]  /*2000*/  @!P3 MOV R3, 0x4000 ;  /* 0x000040000003b802 */ /* 0x000fe20000000f00 */
[----:B------:R-:W-:Y:S01]  /*2010*/  ULEA UR11, UR22, UR29, 0x3 ;  /* 0x0000001d160b7291 */ /* 0x000fe2000f8e18ff */
[----:B---34-:R-:W-:Y:S11]  /*2020*/  @P0 BRA `(.L_x_24) ;  /* 0x0000000000100947 */ /* 0x018ff60003800000 */
[----:B------:R-:W-:Y:S04]  /*2030*/  MOV R0, UR23 ;  /* 0x0000001700007c02 */ /* 0x000fe80008000f00 */
[----:B------:R-:W-:Y:S04]  /*2040*/  SHF.L.U32 R5, R0, 0x1f, RZ ;  /* 0x0000001f00057819 */ /* 0x000fe800000006ff */
[----:B------:R-:W2:Y:S02]  /*2050*/  SYNCS.PHASECHK.TRANS64.TRYWAIT P0, [UR11+0xd0], R5 ;  /* 0x0000d005ff0075a7 */ /* 0x000ea4000800110b */
[----:B--2---:R-:W-:Y:S05]  /*2060*/  @!P0 BRA `(.L_x_25) ;  /* 0x0000007800188947 */ /* 0x004fea0003800000 */
.L_x_24:
[----:B------:R3:W-:Y:S01]  /*2070*/  @!P3 SYNCS.ARRIVE.TRANS64 RZ, [UR11], R3 ;  /* 0x00000003ffffb9a7 */ /* 0x0007e2000800000b */
[----:B------:R-:W-:Y:S04]  /*2080*/  ULOP3.LUT UR8, UR38, 0x2, URZ, 0xfc, !UPT ;  /* 0x0000000226087892 */ /* 0x000fe8000f8efcff */
[----:B------:R-:W-:Y:S09]  /*2090*/  UISETP.NE.AND UP0, UPT, UR8, 0x2, UPT ;  /* 0x000000020800788c */ /* 0x000ff2000bf05270 */
[----:B------:R-:W-:Y:S05]  /*20a0*/  BRA.U UP0, `(.L_x_26) ;  /* 0x0000000100047547 */ /* 0x000fea000b800000 */
[----:B-1----:R-:W-:Y:S05]  /*20b0*/  BPT.TRAP 0x1 ;  /* 0x000000040000795c */ /* 0x002fea0000300000 */
.L_x_26:
[----:B------:R-:W-:Y:S04]  /*20c0*/  BSSY.RECONVERGENT B0, `(.L_x_27) ;  /* 0x0000003000007945 */ /* 0x000fe80003800200 */
[----:B------:R-:W-:Y:S05]  /*20d0*/  @P2 BRA `(.L_x_28) ;  /* 0x0000000000042947 */ /* 0x000fea0003800000 */
[----:B-1----:R-:W-:Y:S05]  /*20e0*/  BPT.TRAP 0x1 ;  /* 0x000000040000795c */ /* 0x002fea0000300000 */
.L_x_28:
[----:B-1----:R-:W-:Y:S05]  /*20f0*/  BSYNC.RECONVERGENT B0 ;  /* 0x0000000000007941 */ /* 0x002fea0003800200 */
.L_x_27:
[----:B------:R-:W-:Y:S02]  /*2100*/  UIADD3 UR8, UPT, UPT, UR22, 0x1, URZ ;  /* 0x0000000116087890 */ /* 0x000fe4000fffe0ff */
[----:B------:R-:W-:Y:S02]  /*2110*/  USHF.L.U32 UR35, UR14, 0x6, URZ ;  /* 0x000000060e237899 */ /* 0x000fe400080006ff */
[----:B------:R-:W-:Y:S02]  /*2120*/  UISETP.NE.AND UP0, UPT, UR8, 0x1a, UPT ;  /* 0x0000001a0800788c */ /* 0x000fe4000bf05270 */
[----:B------:R-:W-:Y:S02]  /*2130*/  UISETP.NE.AND UP2, UPT, UR19, 0x1, UPT ;  /* 0x000000011300788c */ /* 0x000fe4000bf45270 */
[----:B------:R-:W-:Y:S02]  /*2140*/  USEL UR9, URZ, 0x1, UP0 ;  /* 0x00000001ff097887 */ /* 0x000fe40008000000 */
[----:B------:R-:W-:Y:S02]  /*2150*/  USEL UR28, UR8, URZ, UP0 ;  /* 0x000000ff081c7287 */ /* 0x000fe40008000000 */
[----:B------:R-:W-:Y:S02]  /*2160*/  ULOP3.LUT UR23, UR23, UR9, URZ, 0x3c, !UPT ;  /* 0x0000000917177292 */ /* 0x000fe4000f8e3cff */
[----:B------:R-:W-:Y:S02]  /*2170*/  ULEA UR8, UR28, UR29, 0x3 ;  /* 0x0000001d1c087291 */ /* 0x000fe4000f8e18ff */
[----:B------:R-:W-:Y:S02]  /*2180*/  UISETP.NE.AND UP0, UPT, UR18, 0x1, UPT ;  /* 0x000000011200788c */ /* 0x000fe4000bf05270 */
[----:B------:R-:W-:Y:S01]  /*2190*/  UIADD3 UR26, UP1, UPT, UR42, 0x80, URZ ;  /* 0x000000802a1a7890 */ /* 0x000fe2000ff3e0ff */
[----:B--2---:R-:W-:Y:S01]  /*21a0*/  MOV R0, UR23 ;  /* 0x0000001700007c02 */ /* 0x004fe20008000f00 */
[----:B------:R-:W-:Y:S02]  /*21b0*/  ULEA UR15, UR22, UR29, 0xc ;  /* 0x0000001d160f7291 */ /* 0x000fe4000f8e60ff */
[----:B------:R-:W-:Y:S01]  /*21c0*/  ULOP3.LUT UR33, UR11, 0xfefffff8, URZ, 0xc0, !UPT ;  /* 0xfefffff80b217892 */ /* 0x000fe2000f8ec0ff */
[----:B---3--:R-:W-:Y:S01]  /*21d0*/  SHF.L.U32 R3, R0, 0x1f, RZ ;  /* 0x0000001f00037819 */ /* 0x008fe200000006ff */
[----:B------:R-:W-:Y:S02]  /*21e0*/  UIADD3.X UR27, UPT, UPT, URZ, UR43, URZ, UP1, !UPT ;  /* 0x0000002bff1b7290 */ /* 0x000fe40008ffe4ff */
[----:B------:R-:W-:Y:S01]  /*21f0*/  UIADD3 UR32, UPT, UPT, UR15, 0x4400, URZ ;  /* 0x000044000f207890 */ /* 0x000fe2000fffe0ff */
[----:B------:R2:W4:Y:S01]  /*2200*/  SYNCS.PHASECHK.TRANS64.TRYWAIT P0, [UR8+0xd0], R3 ;  /* 0x0000d003ff0075a7 */ /* 0x0005220008001108 */
[----:B------:R-:W-:Y:S02]  /*2210*/  UIMAD.WIDE.U32 UR8, UR35, UR16, URZ ;  /* 0x00000010230872a5 */ /* 0x000fe4000f8e00ff */
[----:B------:R-:W-:Y:S02]  /*2220*/  UPRMT UR22, UR31, 0x40, UR30 ;  /* 0x000000401f167896 */ /* 0x000fe4000800001e */
[----:B------:R-:W-:Y:S02]  /*2230*/  USHF.R.U32.HI UR9, URZ, UR17, UR9 ;  /* 0x00000011ff097299 */ /* 0x000fe40008011609 */
[----:B------:R-:W-:Y:S02]  /*2240*/  UIADD3 UR14, UPT, UPT, UR14, 0x1, URZ ;  /* 0x000000010e0e7890 */ /* 0x000fe4000fffe0ff */
[----:B------:R-:W-:Y:S02]  /*2250*/  USEL UR9, UR35, UR9, !UP0 ;  /* 0x0000000923097287 */ /* 0x000fe4000c000000 */
[----:B------:R-:W-:Y:S02]  /*2260*/  UIADD3 UR24, UP0, UPT, UR42, 0x180, URZ ;  /* 0x000001802a187890 */ /* 0x000fe4000ff1e0ff */
[----:B------:R-:W-:Y:S02]  /*2270*/  UIMAD.WIDE.U32 UR12, UR9, UR21, URZ ;  /* 0x00000015090c72a5 */ /* 0x000fe4000f8e00ff */
[----:B------:R-:W-:Y:S02]  /*2280*/  UIADD3 UR11, UPT, UPT, -UR9, URZ, URZ ;  /* 0x000000ff090b7290 */ /* 0x000fe4000fffe1ff */
[----:B------:R-:W-:Y:S02]  /*2290*/  USHF.R.U32.HI UR13, URZ, UR20, UR13 ;  /* 0x00000014ff0d7299 */ /* 0x000fe4000801160d */
[----:B------:R-:W-:Y:S02]  /*22a0*/  UIMAD UR11, UR18, UR11, UR35 ;  /* 0x0000000b120b72a4 */ /* 0x000fe4000f8e0223 */
[----:B------:R-:W-:Y:S02]  /*22b0*/  USEL UR13, UR9, UR13, !UP2 ;  /* 0x0000000d090d7287 */ /* 0x000fe4000d000000 */
[----:B------:R-:W-:Y:S02]  /*22c0*/  UIMAD UR11, UR11, UR6, UR4 ;  /* 0x000000060b0b72a4 */ /* 0x000fe4000f8e0204 */
[----:B------:R-:W-:Y:S02]  /*22d0*/  UIADD3 UR8, UPT, UPT, -UR13, URZ, URZ ;  /* 0x000000ff0d087290 */ /* 0x000fe4000fffe1ff */
[----:B------:R-:W-:Y:S02]  /*22e0*/  UIADD3.X UR25, UPT, UPT, URZ, UR43, URZ, UP0, !UPT ;  /* 0x0000002bff197290 */ /* 0x000fe400087fe4ff */
[----:B------:R-:W-:Y:S02]  /*22f0*/  UIMAD UR9, UR19, UR8, UR9 ;  /* 0x00000008130972a4 */ /* 0x000fe4000f8e0209 */
[----:B------:R-:W-:Y:S01]  /*2300*/  UIADD3 UR8, UPT, UPT, UR15, 0x1e400, URZ ;  /* 0x0001e4000f087890 */ /* 0x000fe2000fffe0ff */
[----:B------:R-:W-:Y:S01]  /*2310*/  UMOV UR40, 0x0 ;  /* 0x0000000000287882 */ /* 0x000fe20000000000 */
[----:B------:R-:W-:Y:S01]  /*2320*/  UMOV UR41, 0x10000000 ;  /* 0x1000000000297882 */ /* 0x000fe20000000000 */
[----:B------:R-:W-:Y:S01]  /*2330*/  UIMAD UR12, UR9, UR7, UR5 ;  /* 0x00000007090c72a4 */ /* 0x000fe2000f8e0205 */
[----:B------:R-:W-:Y:S01]  /*2340*/  UTMALDG.2D.2CTA [UR32], [UR26], desc[UR40] ;  /* 0x000028201a0075b4 */ /* 0x000fe20008209000 */
[----:B------:R-:W-:Y:S01]  /*2350*/  UPRMT UR15, UR22, 0x5410, URZ ;  /* 0x00005410160f7896 */ /* 0x000fe200080000ff */
[----:B------:R-:W-:Y:S01]  /*2360*/  UMOV UR9, UR33 ;  /* 0x0000002100097c82 */ /* 0x000fe20008000000 */
[----:B------:R-:W-:Y:S01]  /*2370*/  UISETP.NE.AND UP0, UPT, UR14, UR37, UPT ;  /* 0x000000250e00728c */ /* 0x000fe2000bf05270 */
[----:B------:R-:W-:Y:S06]  /*2380*/  UMOV UR22, UR28 ;  /* 0x0000001c00167c82 */ /* 0x000fec0008000000 */
[----:B------:R1:W-:Y:S02]  /*2390*/  UTMALDG.4D.IM2COL.2CTA [UR8], [UR24], UR15, desc[UR40] ;  /* 0x00002808180073b4 */ /* 0x0003e4000825900f */
[----:B-1----:R-:W-:Y:S01]  /*23a0*/  UMOV UR15, UR37 ;  /* 0x00000025000f7c82 */ /* 0x002fe20008000000 */
[----:B--2---:R-:W-:Y:S05]  /*23b0*/  BRA.U UP0, `(.L_x_29) ;  /* 0xfffffffd00107547 */ /* 0x004fea000b83ffff */
.L_x_23:
[----:B------:R-:W-:Y:S01]  /*23c0*/  ULEA UR4, UR28, UR29, 0x3 ;  /* 0x0000001d1c047291 */ /* 0x000fe2000f8e18ff */
[----:B------:R-:W-:Y:S01]  /*23d0*/  MOV R0, UR23 ;  /* 0x0000001700007c02 */ /* 0x000fe20008000f00 */
[----:B------:R-:W-:Y:S01]  /*23e0*/  @!P1 SYNCS.ARRIVE.TRANS64.A1T0 RZ, [UR29+0x1c8], RZ ;  /* 0x0001c8ffffff99a7 */ /* 0x000fe2000810001d */
[----:B------:R-:W-:Y:S02]  /*23f0*/  UISETP.GT.AND UP0, UPT, UR52, UR51, UPT ;  /* 0x000000333400728c */ /* 0x000fe4000bf04270 */
[----:B------:R-:W-:-:S04]  /*2400*/  SHF.L.U32 R0, R0, 0x1f, RZ ;  /* 0x0000001f00007819 */ /* 0x000fc800000006ff */
[----:B---34-:R2:W3:Y:S03]  /*2410*/  SYNCS.PHASECHK.TRANS64.TRYWAIT P0, [UR4+0xd0], R0 ;  /* 0x0000d000ff0075a7 */ /* 0x0184e60008001104 */
[----:B------:R-:W-:Y:S05]  /*2420*/  BRA.U !UP0, `(.L_x_30) ;  /* 0x0000000508207547 */ /* 0x000fea000b800000 */
[----:B------:R-:W4:Y:S01]  /*2430*/  LDCU.64 UR12, c[0x0][0x5b0] ;  /* 0x0000b600ff0c77ac */ /* 0x000f220008000a00 */
[----:B------:R-:W4:Y:S01]  /*2440*/  LDCU.64 UR8, c[0x0][0x5d8] ;  /* 0x0000bb00ff0877ac */ /* 0x000f220008000a00 */
[----:B------:R-:W1:Y:S01]  /*2450*/  LDCU UR18, c[0x0][0x598] ;  /* 0x0000b300ff1277ac */ /* 0x000e620008000800 */
[----:B------:R-:W1:Y:S01]  /*2460*/  LDCU UR14, c[0x0][0x58c] ;  /* 0x0000b180ff0e77ac */ /* 0x000e620008000800 */
[----:B------:R-:W1:Y:S01]  /*2470*/  LDCU UR20, c[0x0][0x59c] ;  /* 0x0000b380ff1477ac */ /* 0x000e620008000800 */
[----:B------:R-:W1:Y:S01]  /*2480*/  LDCU UR19, c[0x0][0x5a0] ;  /* 0x0000b400ff1377ac */ /* 0x000e620008000800 */
[----:B----4-:R-:W-:Y:S01]  /*2490*/  UIMAD UR30, UR36, UR13, UR9 ;  /* 0x0000000d241e72a4 */ /* 0x010fe2000f8e0209 */
[----:B------:R-:W4:Y:S01]  /*24a0*/  LDCU.64 UR16, c[0x0][0x590] ;  /* 0x0000b200ff1077ac */ /* 0x000f220008000a00 */
[----:B------:R-:W1:Y:S01]  /*24b0*/  LDCU.64 UR6, c[0x0][0x5b8] ;  /* 0x0000b700ff0677ac */ /* 0x000e620008000a00 */
[----:B------:R-:W1:Y:S01]  /*24c0*/  LDCU.64 UR4, c[0x0][0x5d0] ;  /* 0x0000ba00ff0477ac */ /* 0x000e620008000a00 */
[----:B------:R-:W-:-:S02]  /*24d0*/  UIMAD UR31, UR46, UR12, UR8 ;  /* 0x0000000c2e1f72a4 */ /* 0x000fc4000f8e0208 */
[----:B------:R-:W-:Y:S01]  /*24e0*/  UIADD3 UR36, UPT, UPT, UR53, UR15, URZ ;  /* 0x0000000f35247290 */ /* 0x000fe2000fffe0ff */
[----:B------:R-:W-:-:S11]  /*24f0*/  UMOV UR21, UR28 ;  /* 0x0000001c00157c82 */ /* 0x000fd60008000000 */
.L_x_36:
[----:B------:R-:W-:Y:S01]  /*2500*/  @!P3 MOV R3, 0x4000 ;  /* 0x000040000003b802 */ /* 0x000fe20000000f00 */
[----:B------:R-:W-:Y:S01]  /*2510*/  ULEA UR11, UR21, UR29, 0x3 ;  /* 0x0000001d150b7291 */ /* 0x000fe2000f8e18ff */
[----:B--23--:R-:W-:Y:S11]  /*2520*/  @P0 BRA `(.L_x_31) ;  /* 0x0000000000100947 */ /* 0x00cff60003800000 */
[----:B--2---:R-:W-:Y:S04]  /*2530*/  MOV R0, UR23 ;  /* 0x0000001700007c02 */ /* 0x004fe80008000f00 */
[----:B------:R-:W-:Y:S04]  /*2540*/  SHF.L.U32 R5, R0, 0x1f, RZ ;  /* 0x0000001f00057819 */ /* 0x000fe800000006ff */
[----:B------:R-:W2:Y:S02]  /*2550*/  SYNCS.PHASECHK.TRANS64.TRYWAIT P0, [UR11+0xd0], R5 ;  /* 0x0000d005ff0075a7 */ /* 0x000ea4000800110b */
[----:B--2---:R-:W-:Y:S05]  /*2560*/  @!P0 BRA `(.L_x_32) ;  /* 0x0000007000f08947 */ /* 0x004fea0003800000 */
.L_x_31:
[----:B------:R3:W-:Y:S01]  /*2570*/  @!P3 SYNCS.ARRIVE.TRANS64 RZ, [UR11], R3 ;  /* 0x00000003ffffb9a7 */ /* 0x0007e2000800000b */
[----:B------:R-:W-:Y:S04]  /*2580*/  ULOP3.LUT UR8, UR38, 0x2, URZ, 0xfc, !UPT ;  /* 0x0000000226087892 */ /* 0x000fe8000f8efcff */
[----:B------:R-:W-:Y:S09]  /*2590*/  UISETP.NE.AND UP0, UPT, UR8, 0x2, UPT ;  /* 0x000000020800788c */ /* 0x000ff2000bf05270 */
[----:B------:R-:W-:Y:S05]  /*25a0*/  BRA.U UP0, `(.L_x_33) ;  /* 0x0000000100047547 */ /* 0x000fea000b800000 */
[----:B-1--4-:R-:W-:Y:S05]  /*25b0*/  BPT.TRAP 0x1 ;  /* 0x000000040000795c */ /* 0x012fea0000300000 */
.L_x_33:
[----:B------:R-:W-:Y:S04]  /*25c0*/  BSSY.RECONVERGENT B0, `(.L_x_34) ;  /* 0x0000003000007945 */ /* 0x000fe80003800200 */
[----:B------:R-:W-:Y:S05]  /*25d0*/  @P2 BRA `(.L_x_35) ;  /* 0x0000000000042947 */ /* 0x000fea0003800000 */
[----:B-1--4-:R-:W-:Y:S05]  /*25e0*/  BPT.TRAP 0x1 ;  /* 0x000000040000795c */ /* 0x012fea0000300000 */
.L_x_35:
[----:B-1--4-:R-:W-:Y:S05]  /*25f0*/  BSYNC.RECONVERGENT B0 ;  /* 0x0000000000007941 */ /* 0x012fea0003800200 */
.L_x_34:
        /* <DEDUP_REMOVED lines=16> */
[----:B------:R1:W2:Y:S01]  /*2700*/  SYNCS.PHASECHK.TRANS64.TRYWAIT P0, [UR8+0xd0], R3 ;  /* 0x0000d003ff0075a7 */ /* 0x0002a20008001108 */
        /* <DEDUP_REMOVED lines=14> */
[----:B------:R-:W-:Y:S01]  /*27f0*/  UIMAD UR9, UR18, UR8, UR9 ;  /* 0x00000008120972a4 */ /* 0x000fe2000f8e0209 */
[----:B------:R-:W-:Y:S01]  /*2800*/  UMOV UR40, 0x0 ;  /* 0x0000000000287882 */ /* 0x000fe20000000000 */
[----:B------:R-:W-:Y:S01]  /*2810*/  UMOV UR41, 0x10000000 ;  /* 0x1000000000297882 */ /* 0x000fe20000000000 */
[----:B------:R-:W-:Y:S01]  /*2820*/  UIADD3 UR8, UPT, UPT, UR21, 0x1e400, URZ ;  /* 0x0001e40015087890 */ /* 0x000fe2000fffe0ff */
[----:B------:R-:W-:Y:S01]  /*2830*/  UTMALDG.2D.2CTA [UR32], [UR26], desc[UR40] ;  /* 0x000028201a0075b4 */ /* 0x000fe20008209000 */
[----:B------:R-:W-:Y:S02]  /*2840*/  UIMAD UR12, UR9, UR7, UR5 ;  /* 0x00000007090c72a4 */ /* 0x000fe4000f8e0205 */
[----:B------:R-:W-:Y:S01]  /*2850*/  UPRMT UR21, UR22, 0x5410, URZ ;  /* 0x0000541016157896 */ /* 0x000fe200080000ff */
[----:B------:R-:W-:Y:S01]  /*2860*/  UMOV UR9, UR33 ;  /* 0x0000002100097c82 */ /* 0x000fe20008000000 */
[----:B------:R-:W-:Y:S07]  /*2870*/  UISETP.NE.AND UP0, UPT, UR15, UR36, UPT ;  /* 0x000000240f00728c */ /* 0x000fee000bf05270 */
[----:B------:R3:W-:Y:S02]  /*2880*/  UTMALDG.4D.IM2COL.2CTA [UR8], [UR24], UR21, desc[UR40] ;  /* 0x00002808180073b4 */ /* 0x0007e40008259015 */
[----:B---3--:R-:W-:Y:S01]  /*2890*/  UMOV UR21, UR28 ;  /* 0x0000001c00157c82 */ /* 0x008fe20008000000 */
[----:B-1----:R-:W-:Y:S05]  /*28a0*/  BRA.U UP0, `(.L_x_36) ;  /* 0xfffffffd00147547 */ /* 0x002fea000b83ffff */
.L_x_30:
[----:B------:R-:W-:Y:S01]  /*28b0*/  SHF.L.U32 R3, R2, 0x1f, RZ ;  /* 0x0000001f02037819 */ /* 0x000fe200000006ff */
[----:B------:R-:W-:-:S03]  /*28c0*/  NOP ;  /* 0x0000000000007918 */ /* 0x000fc60000000000 */
[----:B--23--:R-:W2:Y:S02]  /*28d0*/  SYNCS.PHASECHK.TRANS64.TRYWAIT P0, [UR29+0x1d0], R3 ;  /* 0x0001d003ff0075a7 */ /* 0x00cea4000800111d */
[----:B--2---:R-:W-:Y:S05]  /*28e0*/  @!P0 BRA `(.L_x_37) ;  /* 0x0000007000288947 */ /* 0x004fea0003800000 */
.L_x_143:
[----:B------:R-:W3:Y:S01]  /*28f0*/  LDS.128 R4, [UR29+0x210] ;  /* 0x0002101dff047984 */ /* 0x000ee20008000c00 */
[----:B------:R-:W-:Y:S02]  /*2900*/  UIADD3 UR4, UPT, UPT, UR29, 0x1d8, URZ ;  /* 0x000001d81d047890 */ /* 0x000fe4000fffe0ff */
[----:B------:R-:W-:Y:S01]  /*2910*/  UISETP.GE.AND UP0, UPT, UR39, 0x1, UPT ;  /* 0x000000012700788c */ /* 0x000fe2000bf06270 */
[----:B------:R-:W-:Y:S01]  /*2920*/  @!PT LDS RZ, [RZ] ;  /* 0x00000000fffff984 */ /* 0x000fe20000000800 */
[----:B------:R-:W-:Y:S01]  /*2930*/  @!PT LDS RZ, [RZ] ;  /* 0x00000000fffff984 */ /* 0x000fe20000000800 */
[----:B------:R-:W-:Y:S01]  /*2940*/  @!PT LDS RZ, [RZ] ;  /* 0x00000000fffff984 */ /* 0x000fe20000000800 */
[----:B------:R-:W-:Y:S01]  /*2950*/  @!PT LDS RZ, [RZ] ;  /* 0x00000000fffff984 */ /* 0x000fe20000000800 */
[----:B------:R4:W-:Y:S06]  /*2960*/  MEMBAR.ALL.CTA ;  /* 0x0000000000007992 */ /* 0x0009ec0000008000 */
[----:B----4-:R-:W4:Y:S01]  /*2970*/  FENCE.VIEW.ASYNC.S ;  /* 0x00000000000073c6 */ /* 0x010f220000000000 */
[----:B------:R-:W-:-:S09]  /*2980*/  UPRMT UR4, URZ, 0x654, UR4 ;  /* 0x00000654ff047896 */ /* 0x000fd20008000004 */
[----:B----4-:R-:W-:Y:S01]  /*2990*/  SYNCS.ARRIVE.TRANS64.RED.A1T0 RZ, [UR4], RZ ;  /* 0x000000ffffff79a7 */ /* 0x010fe20008100404 */
[----:B---3--:R-:W-:-:S13]  /*29a0*/  LOP3.LUT P0, RZ, R6, 0x1, RZ, 0xc0, !PT ;  /* 0x0000000106ff7812 */ /* 0x008fda000780c0ff */
[----:B------:R-:W-:Y:S01]  /*29b0*/  VOTEU.ANY UP1, P0 ;  /* 0x0000000000ff7886 */ /* 0x000fe20000020100 */
[----:B------:R-:W-:-:S13]  /*29c0*/  PLOP3.LUT P0, PT, PT, PT, UP1, 0x80, 0x8 ;  /* 0x000000000008781c */ /* 0x000fda0003f0f018 */
[----:B--2---:R-:W-:Y:S02]  /*29d0*/  @P0 MOV R0, R4 ;  /* 0x0000000400000202 */ /* 0x004fe40000000f00 */
[----:B------:R-:W-:Y:S02]  /*29e0*/  @P0 LOP3.LUT R4, R5, 0xffff, RZ, 0xc0, !PT ;  /* 0x0000ffff05040812 */ /* 0x000fe400078ec0ff */
[----:B------:R-:W-:Y:S02]  /*29f0*/  @P0 R2UR UR6, R0 ;  /* 0x00000000000602ca */ /* 0x000fe400000e0000 */
[----:B------:R-:W-:-:S11]  /*2a00*/  @P0 R2UR UR5, R4 ;  /* 0x00000000040502ca */ /* 0x000fd600000e0000 */
[----:B------:R-:W-:Y:S02]  /*2a10*/  @UP1 UMOV UR45, UR6 ;  /* 0x00000006002d1c82 */ /* 0x000fe40008000000 */
[----:B------:R-:W-:Y:S01]  /*2a20*/  @UP1 UMOV UR44, UR5 ;  /* 0x00000005002c1c82 */ /* 0x000fe20008000000 */
[----:B------:R-:W-:Y:S05]  /*2a30*/  BRA.U !UP0, `(.L_x_38) ;  /* 0x0000000108d47547 */ /* 0x000fea000b800000 */
[----:B------:R-:W1:Y:S01]  /*2a40*/  LDCU.128 UR16, c[0x0][0xb10] ;  /* 0x00016200ff1077ac */ /* 0x000e620008000c00 */
[----:B------:R-:W2:Y:S01]  /*2a50*/  LDCU UR21, c[0x0][0xb20] ;  /* 0x00016400ff1577ac */ /* 0x000ea20008000800 */
[----:B------:R-:W3:Y:S01]  /*2a60*/  LDCU UR20, c[0x0][0xb0c] ;  /* 0x00016180ff1477ac */ /* 0x000ee20008000800 */
[----:B------:R-:W4:Y:S01]  /*2a70*/  LDCU.64 UR8, c[0x0][0xb28] ;  /* 0x00016500ff0877ac */ /* 0x000f220008000a00 */
[----:B------:R-:W-:Y:S02]  /*2a80*/  UISETP.NE.AND UP3, UPT, UR39, 0x1, UPT ;  /* 0x000000012700788c */ /* 0x000fe4000bf65270 */
[----:B-1----:R-:W-:Y:S02]  /*2a90*/  UIMAD.WIDE.U32 UR4, UR48, UR19, URZ ;  /* 0x00000013300472a5 */ /* 0x002fe4000f8e00ff */
[----:B------:R-:W-:Y:S02]  /*2aa0*/  UIMAD.WIDE.U32 UR6, UR50, UR16, URZ ;  /* 0x00000010320672a5 */ /* 0x000fe4000f8e00ff */
[----:B------:R-:W-:-:S02]  /*2ab0*/  UISETP.NE.AND UP0, UPT, UR18, 0x1, UPT ;  /* 0x000000011200788c */ /* 0x000fc4000bf05270 */
[----:B------:R-:W-:Y:S01]  /*2ac0*/  UIMAD.WIDE.U32 UR12, UR44, UR19, URZ ;  /* 0x000000132c0c72a5 */ /* 0x000fe2000f8e00ff */
[----:B------:R-:W-:Y:S01]  /*2ad0*/  UMOV UR4, UR5 ;  /* 0x0000000500047c82 */ /* 0x000fe20008000000 */
[----:B---3--:R-:W-:Y:S02]  /*2ae0*/  UISETP.NE.AND UP2, UPT, UR20, 0x1, UPT ;  /* 0x000000011400788c */ /* 0x008fe4000bf45270 */
[----:B--2---:R-:W-:Y:S02]  /*2af0*/  USHF.R.U32.HI UR5, URZ, UR21, UR4 ;  /* 0x00000015ff057299 */ /* 0x004fe40008011604 */
[----:B------:R-:W-:Y:S01]  /*2b00*/  UIMAD.WIDE.U32 UR14, UR45, UR16, URZ ;  /* 0x000000102d0e72a5 */ /* 0x000fe2000f8e00ff */
[----:B------:R-:W-:Y:S01]  /*2b10*/  UMOV UR4, UR7 ;  /* 0x0000000700047c82 */ /* 0x000fe20008000000 */
[----:B------:R-:W-:Y:S02]  /*2b20*/  USEL UR5, UR48, UR5, !UP0 ;  /* 0x0000000530057287 */ /* 0x000fe4000c000000 */
[----:B------:R-:W-:-:S02]  /*2b30*/  USHF.R.U32.HI UR4, URZ, UR17, UR4 ;  /* 0x00000011ff047299 */ /* 0x000fc40008011604 */
[----:B----4-:R-:W-:Y:S02]  /*2b40*/  UIMAD.WIDE.U32 UR10, UR5, UR8, URZ ;  /* 0x00000008050a72a5 */ /* 0x010fe4000f8e00ff */
[----:B------:R-:W-:Y:S01]  /*2b50*/  USEL UR6, UR50, UR4, !UP2 ;  /* 0x0000000432067287 */ /* 0x000fe2000d000000 */
[----:B------:R-:W-:Y:S02]  /*2b60*/  UMOV UR14, UR15 ;  /* 0x0000000f000e7c82 */ /* 0x000fe40008000000 */
[----:B------:R-:W-:Y:S01]  /*2b70*/  UMOV UR4, UR13 ;  /* 0x0000000d00047c82 */ /* 0x000fe20008000000 */
[----:B------:R-:W-:Y:S01]  /*2b80*/  UIMAD.WIDE.U32 UR12, UR6, UR8, URZ ;  /* 0x00000008060c72a5 */ /* 0x000fe2000f8e00ff */
[----:B------:R-:W-:Y:S01]  /*2b90*/  UMOV UR10, UR11 ;  /* 0x0000000b000a7c82 */ /* 0x000fe20008000000 */
[----:B------:R-:W-:Y:S02]  /*2ba0*/  USHF.R.U32.HI UR4, URZ, UR21, UR4 ;  /* 0x00000015ff047299 */ /* 0x000fe40008011604 */
[----:B------:R-:W-:-:S03]  /*2bb0*/  @UP3 USHF.R.U32.HI UR5, URZ, UR9, UR10 ;  /* 0x00000009ff053299 */ /* 0x000fc6000801160a */
[----:B------:R-:W-:Y:S01]  /*2bc0*/  UMOV UR12, UR13 ;  /* 0x0000000d000c7c82 */ /* 0x000fe20008000000 */
[----:B------:R-:W-:Y:S02]  /*2bd0*/  USHF.R.U32.HI UR17, URZ, UR17, UR14 ;  /* 0x00000011ff117299 */ /* 0x000fe4000801160e */
[----:B------:R-:W-:Y:S02]  /*2be0*/  USEL UR4, UR44, UR4, !UP0 ;  /* 0x000000042c047287 */ /* 0x000fe4000c000000 */
[----:B------:R-:W-:Y:S02]  /*2bf0*/  @UP3 USHF.R.U32.HI UR6, URZ, UR9, UR12 ;  /* 0x00000009ff063299 */ /* 0x000fe4000801160c */
[----:B------:R-:W-:Y:S02]  /*2c00*/  UIMAD UR7, UR39, UR5, URZ ;  /* 0x00000005270772a4 */ /* 0x000fe4000f8e02ff */
[----:B------:R-:W-:Y:S02]  /*2c10*/  USEL UR5, UR45, UR17, !UP2 ;  /* 0x000000112d057287 */ /* 0x000fe4000d000000 */
[----:B------:R-:W-:-:S02]  /*2c20*/  UIMAD UR12, UR39, UR6, URZ ;  /* 0x00000006270c72a4 */ /* 0x000fc4000f8e02ff */
[----:B------:R-:W-:Y:S02]  /*2c30*/  UISETP.GE.AND UP0, UPT, UR4, UR7, UPT ;  /* 0x000000070400728c */ /* 0x000fe4000bf06270 */
[----:B------:R-:W-:Y:S02]  /*2c40*/  UIMAD.WIDE.U32 UR10, UR4, UR8, URZ ;  /* 0x00000008040a72a5 */ /* 0x000fe4000f8e00ff */
[----:B------:R-:W-:Y:S02]  /*2c50*/  UISETP.GE.OR UP0, UPT, UR5, UR12, UP0 ;  /* 0x0000000c0500728c */ /* 0x000fe40008706670 */
[----:B------:R-:W-:Y:S02]  /*2c60*/  UIMAD.WIDE.U32 UR12, UR5, UR8, URZ ;  /* 0x00000008050c72a5 */ /* 0x000fe4000f8e00ff */
[----:B------:R-:W-:Y:S01]  /*2c70*/  UIADD3 UR10, UPT, UPT, -UR4, URZ, URZ ;  /* 0x000000ff040a7290 */ /* 0x000fe2000fffe1ff */
[----:B------:R-:W-:Y:S01]  /*2c80*/  UMOV UR8, UR11 ;  /* 0x0000000b00087c82 */ /* 0x000fe20008000000 */
[----:B------:R-:W-:-:S02]  /*2c90*/  UIADD3 UR11, UPT, UPT, -UR5, URZ, URZ ;  /* 0x000000ff050b7290 */ /* 0x000fc4000fffe1ff */
[----:B------:R-:W-:-:S03]  /*2ca0*/  USHF.R.U32.HI UR8, URZ, UR9, UR8 ;  /* 0x00000009ff087299 */ /* 0x000fc60008011608 */
[----:B------:R-:W-:Y:S01]  /*2cb0*/  @!UP0 UMOV UR7, UR13 ;  /* 0x0000000d00078c82 */ /* 0x000fe20008000000 */
[----:B------:R-:W-:Y:S02]  /*2cc0*/  UIMAD UR10, UR18, UR10, UR44 ;  /* 0x0000000a120a72a4 */ /* 0x000fe4000f8e022c */
[----:B------:R-:W-:Y:S02]  /*2cd0*/  USEL UR8, UR4, UR8, !UP3 ;  /* 0x0000000804087287 */ /* 0x000fe4000d800000 */
[----:B------:R-:W-:Y:S02]  /*2ce0*/  @!UP0 USHF.R.U32.HI UR7, URZ, UR9, UR7 ;  /* 0x00000009ff078299 */ /* 0x000fe40008011607 */
[----:B------:R-:W-:Y:S02]  /*2cf0*/  UIADD3 UR9, UPT, UPT, -UR8, URZ, URZ ;  /* 0x000000ff08097290 */ /* 0x000fe4000fffe1ff */
[----:B------:R-:W-:Y:S02]  /*2d00*/  @!UP0 USEL UR7, UR5, UR7, !UP3 ;  /* 0x0000000705078287 */ /* 0x000fe4000d800000 */
[----:B------:R-:W-:-:S02]  /*2d10*/  UIMAD UR9, UR39, UR9, UR4 ;  /* 0x00000009270972a4 */ /* 0x000fc4000f8e0204 */
[----:B------:R-:W-:Y:S02]  /*2d20*/  @!UP0 UIADD3 UR8, UPT, UPT, UR8, -UR7, URZ ;  /* 0x8000000708088290 */ /* 0x000fe4000fffe0ff */
[----:B------:R-:W-:Y:S02]  /*2d30*/  @!UP0 UIMAD UR7, UR9, UR6, UR7 ;  /* 0x00000006090782a4 */ /* 0x000fe4000f8e0207 */
[----:B------:R-:W-:Y:S02]  /*2d40*/  @!UP0 UIMAD UR4, UR39, UR8, UR5 ;  /* 0x00000008270482a4 */ /* 0x000fe4000f8e0205 */
[----:B------:R-:W-:Y:S02]  /*2d50*/  UIMAD UR6, UR20, UR11, UR45 ;  /* 0x0000000b140672a4 */ /* 0x000fe4000f8e022d */
[----:B------:R-:W-:Y:S01]  /*2d60*/  UIMAD UR44, UR4, UR18, UR10 ;  /* 0x00000012042c72a4 */ /* 0x000fe2000f8e020a */
[----:B------:R-:W-:Y:S02]  /*2d70*/  @!UP0 UMOV UR5, UR7 ;  /* 0x0000000700058c82 */ /* 0x000fe40008000000 */
[----:B------:R-:W-:-:S12]  /*2d80*/  UIMAD UR45, UR5, UR20, UR6 ;  /* 0x00000014052d72a4 */ /* 0x000fd8000f8e0206 */
.L_x_38:
[----:B------:R-:W2:Y:S02]  /*2d90*/  LDCU UR4, c[0x0][0xb30] ;  /* 0x00016600ff0477ac */ /* 0x000ea40008000800 */
[----:B--2---:R-:W-:-:S09]  /*2da0*/  UISETP.NE.AND UP0, UPT, UR4, 0x1, UPT ;  /* 0x000000010400788c */ /* 0x004fd2000bf05270 */
[----:B------:R-:W-:Y:S05]  /*2db0*/  BRA.U UP0, `(.L_x_39) ;  /* 0x0000000100447547 */ /* 0x000fea000b800000 */
[----:B------:R-:W2:Y:S01]  /*2dc0*/  LDCU.128 UR8, c[0x0][0xb10] ;  /* 0x00016200ff0877ac */ /* 0x000ea20008000c00 */
[----:B------:R-:W3:Y:S01]  /*2dd0*/  LDCU UR12, c[0x0][0xb0c] ;  /* 0x00016180ff0c77ac */ /* 0x000ee20008000800 */
[----:B------:R-:W4:Y:S01]  /*2de0*/  LDCU UR13, c[0x0][0xb20] ;  /* 0x00016400ff0d77ac */ /* 0x000f220008000800 */
[----:B--2---:R-:W-:Y:S02]  /*2df0*/  UIMAD.WIDE.U32 UR6, UR45, UR8, URZ ;  /* 0x000000082d0672a5 */ /* 0x004fe4000f8e00ff */
[----:B------:R-:W-:Y:S02]  /*2e00*/  UIMAD.WIDE.U32 UR4, UR44, UR11, URZ ;  /* 0x0000000b2c0472a5 */ /* 0x000fe4000f8e00ff */
[----:B---3--:R-:W-:Y:S02]  /*2e10*/  UISETP.NE.AND UP2, UPT, UR12, 0x1, UPT ;  /* 0x000000010c00788c */ /* 0x008fe4000bf45270 */
[----:B------:R-:W-:Y:S01]  /*2e20*/  UISETP.NE.AND UP0, UPT, UR10, 0x1, UPT ;  /* 0x000000010a00788c */ /* 0x000fe2000bf05270 */
[----:B------:R-:W-:-:S02]  /*2e30*/  UMOV UR6, UR7 ;  /* 0x0000000700067c82 */ /* 0x000fc40008000000 */
[----:B------:R-:W-:Y:S01]  /*2e40*/  UMOV UR4, UR5 ;  /* 0x0000000500047c82 */ /* 0x000fe20008000000 */
[----:B------:R-:W-:Y:S02]  /*2e50*/  USHF.R.U32.HI UR6, URZ, UR9, UR6 ;  /* 0x00000009ff067299 */ /* 0x000fe40008011606 */
[----:B----4-:R-:W-:Y:S02]  /*2e60*/  USHF.R.U32.HI UR4, URZ, UR13, UR4 ;  /* 0x0000000dff047299 */ /* 0x010fe40008011604 */
[----:B------:R-:W-:Y:S02]  /*2e70*/  USEL UR5, UR45, UR6, !UP2 ;  /* 0x000000062d057287 */ /* 0x000fe4000d000000 */
[----:B------:R-:W-:-:S04]  /*2e80*/  USEL UR4, UR44, UR4, !UP0 ;  /* 0x000000042c047287 */ /* 0x000fc8000c000000 */
[----:B------:R-:W-:Y:S02]  /*2e90*/  UIADD3 UR6, UPT, UPT, UR5, -UR4, URZ ;  /* 0x8000000405067290 */ /* 0x000fe4000fffe0ff */
[----:B------:R-:W-:Y:S02]  /*2ea0*/  UIADD3 UR4, UPT, UPT, -UR5, UR4, URZ ;  /* 0x0000000405047290 */ /* 0x000fe4000fffe1ff */
[----:B------:R-:W-:Y:S02]  /*2eb0*/  UIMAD UR44, UR6, UR10, UR44 ;  /* 0x0000000a062c72a4 */ /* 0x000fe4000f8e022c */
[----:B------:R-:W-:-:S12]  /*2ec0*/  UIMAD UR45, UR4, UR12, UR45 ;  /* 0x0000000c042d72a4 */ /* 0x000fd8000f8e022d */
.L_x_39:
[----:B------:R-:W-:Y:S02]  /*2ed0*/  R2UR UR5, R91 ;  /* 0x000000005b0572ca */ /* 0x000fe400000e0000 */
[----:B------:R-:W-:Y:S02]  /*2ee0*/  R2UR UR4, R90 ;  /* 0x000000005a0472ca */ /* 0x000fe400000e0000 */
[----:B------:R-:W-:Y:S02]  /*2ef0*/  PLOP3.LUT P1, PT, PT, PT, PT, 0x80, 0x8 ;  /* 0x000000000008781c */ /* 0x000fe40003f2f070 */
[----:B------:R-:W-:-:S07]  /*2f00*/  LOP3.LUT R2, R2, 0x1, RZ, 0x3c, !PT ;  /* 0x0000000102027812 */ /* 0x000fce00078e3cff */
[----:B------:R-:W-:Y:S02]  /*2f10*/  UIADD3 UR21, UPT, UPT, UR45, UR5, URZ ;  /* 0x000000052d157290 */ /* 0x000fe4000fffe0ff */
[----:B------:R-:W-:Y:S01]  /*2f20*/  UIADD3 UR19, UPT, UPT, UR44, UR4, URZ ;  /* 0x000000042c137290 */ /* 0x000fe2000fffe0ff */
[----:B------:R-:W-:Y:S11]  /*2f30*/  BRA.U UP1, `(.L_x_40) ;  /* 0xffffffe901b07547 */ /* 0x000ff6000b83ffff */
[----:B------:R-:W-:Y:S01]  /*2f40*/  UIADD3 UR29, UPT, UPT, UR29, 0xd0, URZ ;  /* 0x000000d01d1d7890 */ /* 0x000fe2000fffe0ff */
[----:B------:R-:W-:-:S03]  /*2f50*/  MOV R3, UR23 ;  /* 0x0000001700037c02 */ /* 0x000fc60008000f00 */
[----:B------:R-:W-:Y:S01]  /*2f60*/  ULEA UR4, UR28, UR29, 0x3 ;  /* 0x0000001d1c047291 */ /* 0x000fe2000f8e18ff */
[----:B------:R-:W-:-:S08]  /*2f70*/  SHF.L.U32 R3, R3, 0x1f, RZ ;  /* 0x0000001f03037819 */ /* 0x000fd000000006ff */
[----:B------:R-:W2:Y:S02]  /*2f80*/  SYNCS.PHASECHK.TRANS64.TRYWAIT P0, [UR4], R3 ;  /* 0x00000003ff0075a7 */ /* 0x000ea40008001104 */
[----:B--2---:R-:W-:Y:S05]  /*2f90*/  @!P0 BRA `(.L_x_41) ;  /* 0x0000006800948947 */ /* 0x004fea0003800000 */
.L_x_145:
[----:B------:R-:W-:-:S04]  /*2fa0*/  UIADD3 UR4, UPT, UPT, UR28, 0x1, URZ ;  /* 0x000000011c047890 */ /* 0x000fc8000fffe0ff */
[----:B------:R-:W-:-:S04]  /*2fb0*/  UISETP.NE.AND UP0, UPT, UR4, 0x1a, UPT ;  /* 0x0000001a0400788c */ /* 0x000fc8000bf05270 */
[----:B------:R-:W-:Y:S02]  /*2fc0*/  USEL UR5, URZ, 0x1, UP0 ;  /* 0x00000001ff057887 */ /* 0x000fe40008000000 */
[----:B------:R-:W-:Y:S02]  /*2fd0*/  USEL UR4, UR4, URZ, UP0 ;  /* 0x000000ff04047287 */ /* 0x000fe40008000000 */
[----:B------:R-:W-:Y:S02]  /*2fe0*/  ULOP3.LUT UR6, UR23, UR5, URZ, 0x3c, !UPT ;  /* 0x0000000517067292 */ /* 0x000fe4000f8e3cff */
[----:B------:R-:W-:-:S04]  /*2ff0*/  ULEA UR5, UR4, UR29, 0x3 ;  /* 0x0000001d04057291 */ /* 0x000fc8000f8e18ff */
[----:B--2---:R-:W-:-:S04]  /*3000*/  MOV R3, UR6 ;  /* 0x0000000600037c02 */ /* 0x004fc80008000f00 */
[----:B------:R-:W-:-:S04]  /*3010*/  SHF.L.U32 R3, R3, 0x1f, RZ ;  /* 0x0000001f03037819 */ /* 0x000fc800000006ff */
[----:B------:R-:W2:Y:S02]  /*3020*/  SYNCS.PHASECHK.TRANS64.TRYWAIT P0, [UR5], R3 ;  /* 0x00000003ff0075a7 */ /* 0x000ea40008001105 */
[----:B--2---:R-:W-:Y:S05]  /*3030*/  @!P0 BRA `(.L_x_42) ;  /* 0x0000006800848947 */ /* 0x004fea0003800000 */
.L_x_147:
        /* <DEDUP_REMOVED lines=10> */
.L_x_149:
        /* <DEDUP_REMOVED lines=10> */
.L_x_151:
        /* <DEDUP_REMOVED lines=10> */
.L_x_153:
        /* <DEDUP_REMOVED lines=10> */
.L_x_155:
        /* <DEDUP_REMOVED lines=10> */
.L_x_157:
        /* <DEDUP_REMOVED lines=10> */
.L_x_159:
        /* <DEDUP_REMOVED lines=10> */
.L_x_161:
        /* <DEDUP_REMOVED lines=10> */
.L_x_163:
        /* <DEDUP_REMOVED lines=10> */
.L_x_165:
        /* <DEDUP_REMOVED lines=10> */
.L_x_167:
        /* <DEDUP_REMOVED lines=10> */
.L_x_169:
        /* <DEDUP_REMOVED lines=10> */
.L_x_171:
        /* <DEDUP_REMOVED lines=10> */
.L_x_173:
        /* <DEDUP_REMOVED lines=10> */
.L_x_175:
        /* <DEDUP_REMOVED lines=10> */
.L_x_177:
        /* <DEDUP_REMOVED lines=10> */
.L_x_179:
        /* <DEDUP_REMOVED lines=10> */
.L_x_181:
        /* <DEDUP_REMOVED lines=10> */
.L_x_183:
        /* <DEDUP_REMOVED lines=10> */
.L_x_185:
        /* <DEDUP_REMOVED lines=10> */
.L_x_187:
        /* <DEDUP_REMOVED lines=10> */
.L_x_189:
        /* <DEDUP_REMOVED lines=10> */
.L_x_191:
        /* <DEDUP_REMOVED lines=10> */
.L_x_193:
[----:B------:R-:W-:-:S04]  /*3ea0*/  UIADD3 UR4, UPT, UPT, UR4, 0x1, URZ ;  /* 0x0000000104047890 */ /* 0x000fc8000fffe0ff */
[----:B------:R-:W-:-:S04]  /*3eb0*/  UISETP.NE.AND UP0, UPT, UR4, 0x1a, UPT ;  /* 0x0000001a0400788c */ /* 0x000fc8000bf05270 */
[----:B------:R-:W-:Y:S02]  /*3ec0*/  USEL UR5, URZ, 0x1, UP0 ;  /* 0x00000001ff057887 */ /* 0x000fe40008000000 */
[----:B------:R-:W-:Y:S02]  /*3ed0*/  USEL UR4, UR4, URZ, UP0 ;  /* 0x000000ff04047287 */ /* 0x000fe40008000000 */
[----:B------:R-:W-:Y:S02]  /*3ee0*/  ULOP3.LUT UR5, UR6, UR5, URZ, 0x3c, !UPT ;  /* 0x0000000506057292 */ /* 0x000fe4000f8e3cff */
[----:B------:R-:W-:-:S04]  /*3ef0*/  ULEA UR4, UR4, UR29, 0x3 ;  /* 0x0000001d04047291 */ /* 0x000fc8000f8e18ff */
[----:B------:R-:W-:Y:S02]  /*3f00*/  IMAD.U32 R2, RZ, RZ, UR5 ;  /* 0x00000005ff027e24 */ /* 0x000fe4000f8e00ff */
[----:B--2---:R-:W-:-:S03]  /*3f10*/  MOV R0, UR4 ;  /* 0x0000000400007c02 */ /* 0x004fc60008000f00 */
[----:B------:R-:W-:-:S07]  /*3f20*/  SHF.L.U32 R3, R2, 0x1f, RZ ;  /* 0x0000001f02037819 */ /* 0x000fce00000006ff */
.L_x_66:
[----:B--2---:R2:W3:Y:S02]  /*3f30*/  SYNCS.PHASECHK.TRANS64.TRYWAIT P0, [R0+URZ], R3 ;  /* 0x00000003000075a7 */ /* 0x0044e400080011ff */
[----:B---3--:R-:W-:Y:S05]  /*3f40*/  @!P0 NANOSLEEP.SYNCS 0x989680 ;  /* 0x009896800000895d */ /* 0x008fea0003900000 */
[----:B------:R-:W3:Y:S02]  /*3f50*/  @!P0 SYNCS.PHASECHK.TRANS64 P0, [R0+URZ], R3 ;  /* 0x00000003000085a7 */ /* 0x000ee400080010ff */
[----:B-1-3--:R-:W-:Y:S05]  /*3f60*/  @P0 EXIT ;  /* 0x000000000000094d */ /* 0x00afea0003800000 */
[----:B------:R-:W-:Y:S05]  /*3f70*/  BRA `(.L_x_66) ;  /* 0xfffffffc00ec7947 */ /* 0x000fea000383ffff */
.L_x_22:
[----:B------:R-:W-:-:S04]  /*3f80*/  UISETP.NE.AND UP0, UPT, UR50, URZ, UPT ;  /* 0x000000ff3200728c */ /* 0x000fc8000bf05270 */
[----:B------:R-:W-:-:S09]  /*3f90*/  UISETP.NE.OR UP0, UPT, UR18, 0x1, UP0 ;  /* 0x000000011200788c */ /* 0x000fd20008705670 */
[----:B------:R-:W-:Y:S05]  /*3fa0*/  BRA.U UP0, `(.L_x_67) ;  /* 0x0000000100b07547 */ /* 0x000fea000b800000 */
[----:B------:R-:W-:Y:S01]  /*3fb0*/  UMOV UR4, 0x400 ;  /* 0x0000040000047882 */ /* 0x000fe20000000000 */
[----:B------:R-:W-:Y:S01]  /*3fc0*/  HFMA2 R2, -RZ, RZ, 0, 5.9604644775390625e-08 ;  /* 0x00000001ff027431 */ /* 0x000fe200000001ff */
[----:B------:R-:W-:Y:S01]  /*3fd0*/  ULEA UR4, UR50, UR4, 0x18 ;  /* 0x0000000432047291 */ /* 0x000fe2000f8ec0ff */
[----:B------:R-:W-:Y:S01]  /*3fe0*/  ISETP.GE.U32.AND P0, PT, R3, 0x2, PT ;  /* 0x000000020300780c */ /* 0x000fe20003f06070 */
[----:B------:R-:W-:Y:S02]  /*3ff0*/  IMAD.MOV.U32 R8, RZ, RZ, RZ ;  /* 0x000000ffff087224 */ /* 0x000fe400078e00ff */
[----:B------:R-:W-:Y:S02]  /*4000*/  UIADD3 UR5, UPT, UPT, UR4, 0x1d8, URZ ;  /* 0x000001d804057890 */ /* 0x000fe4000fffe0ff */
[----:B------:R-:W-:Y:S02]  /*4010*/  UIADD3 UR8, UPT, UPT, UR4, 0x1d0, URZ ;  /* 0x000001d004087890 */ /* 0x000fe4000fffe0ff */
[----:B------:R-:W-:-:S12]  /*4020*/  UPRMT UR5, URZ, 0x654, UR5 ;  /* 0x00000654ff057896 */ /* 0x000fd80008000005 */
.L_x_70:
[----:B------:R-:W-:Y:S01]  /*4030*/  SHF.L.U32 R7, R2, 0x1f, RZ ;  /* 0x0000001f02077819 */ /* 0x000fe200000006ff */
[----:B------:R-:W-:Y:S02]  /*4040*/  IMAD.U32 R4, RZ, RZ, UR8 ;  /* 0x00000008ff047e24 */ /* 0x000fe4000f8e00ff */
[----:B------:R-:W-:Y:S01]  /*4050*/  @!P0 IMAD.MOV.U32 R5, RZ, RZ, 0x10 ;  /* 0x00000010ff058424 */ /* 0x000fe200078e00ff */
[----:B------:R-:W2:Y:S02]  /*4060*/  SYNCS.PHASECHK.TRANS64.TRYWAIT P1, [UR4+0x1d8], R7 ;  /* 0x0001d807ff0075a7 */ /* 0x000ea40008021104 */
[----:B------:R-:W-:-:S04]  /*4070*/  PRMT R9, R3, 0x654, R4 ;  /* 0x0000065403097816 */ /* 0x000fc80000000004 */
[----:B------:R-:W-:Y:S01]  /*4080*/  SEL R0, R9, R0, !P0 ;  /* 0x0000000009007207 */ /* 0x000fe20004000000 */
[----:B--2---:R-:W-:Y:S06]  /*4090*/  @!P1 BRA `(.L_x_68) ;  /* 0x0000006000ac9947 */ /* 0x004fec0003800000 */
.L_x_195:
[----:B------:R-:W-:Y:S01]  /*40a0*/  UIADD3 UR6, UPT, UPT, UR4, 0x210, URZ ;  /* 0x0000021004067890 */ /* 0x000fe2000fffe0ff */
[----:B------:R3:W-:Y:S01]  /*40b0*/  @!P0 SYNCS.ARRIVE.TRANS64.RED RZ, [R0+URZ], R5 ;  /* 0x0000000500ff89a7 */ /* 0x0007e200080004ff */
[----:B------:R-:W-:Y:S01]  /*40c0*/  UIADD3 UR7, UPT, UPT, UR4, 0x1d0, URZ ;  /* 0x000001d004077890 */ /* 0x000fe2000fffe0ff */
[----:B------:R-:W-:-:S08]  /*40d0*/  LOP3.LUT R2, R2, 0x1, RZ, 0x3c, !PT ;  /* 0x0000000102027812 */ /* 0x000fd000078e3cff */
[----:B------:R-:W-:Y:S06]  /*40e0*/  UGETNEXTWORKID.BROADCAST [UR6], [UR7] ;  /* 0x00000000060073ca */ /* 0x000fec0008000100 */
[----:B---3--:R-:W-:-:S04]  /*40f0*/  SHF.L.U32 R5, R8, 0x1f, RZ ;  /* 0x0000001f08057819 */ /* 0x008fc800000006ff */
[----:B------:R-:W3:Y:S02]  /*4100*/  SYNCS.PHASECHK.TRANS64.TRYWAIT P1, [UR4+0x1d0], R5 ;  /* 0x0001d005ff0075a7 */ /* 0x000ee40008021104 */
[----:B---3--:R-:W-:Y:S05]  /*4110*/  @!P1 BRA `(.L_x_69) ;  /* 0x0000006000a49947 */ /* 0x008fea0003800000 */
.L_x_197:
[----:B--2---:R-:W2:Y:S01]  /*4120*/  LDS.128 R4, [UR4+0x210] ;  /* 0x00021004ff047984 */ /* 0x004ea20008000c00 */
[----:B------:R-:W-:Y:S01]  /*4130*/  LOP3.LUT R8, R8, 0x1, RZ, 0x3c, !PT ;  /* 0x0000000108087812 */ /* 0x000fe200078e3cff */
[----:B------:R-:W-:Y:S01]  /*4140*/  @!PT LDS RZ, [RZ] ;  /* 0x00000000fffff984 */ /* 0x000fe20000000800 */
[----:B------:R-:W-:Y:S01]  /*4150*/  @!PT LDS RZ, [RZ] ;  /* 0x00000000fffff984 */ /* 0x000fe20000000800 */
[----:B------:R-:W-:Y:S01]  /*4160*/  @!PT LDS RZ, [RZ] ;  /* 0x00000000fffff984 */ /* 0x000fe20000000800 */
[----:B------:R-:W-:Y:S01]  /*4170*/  @!PT LDS RZ, [RZ] ;  /* 0x00000000fffff984 */ /* 0x000fe20000000800 */
[----:B------:R3:W-:Y:S06]  /*4180*/  MEMBAR.ALL.CTA ;  /* 0x0000000000007992 */ /* 0x0007ec0000008000 */
[----:B---3--:R-:W3:Y:S02]  /*4190*/  FENCE.VIEW.ASYNC.S ;  /* 0x00000000000073c6 */ /* 0x008ee40000000000 */
[----:B---3--:R-:W-:Y:S01]  /*41a0*/  SYNCS.ARRIVE.TRANS64.RED.A1T0 RZ, [UR5], RZ ;  /* 0x000000ffffff79a7 */ /* 0x008fe20008100405 */
[----:B--2---:R-:W-:-:S13]  /*41b0*/  LOP3.LUT P1, RZ, R6, 0x1, RZ, 0xc0, !PT ;  /* 0x0000000106ff7812 */ /* 0x004fda000782c0ff */
[----:B------:R-:W-:Y:S05]  /*41c0*/  @P1 BRA `(.L_x_70) ;  /* 0xfffffffc00981947 */ /* 0x000fea000383ffff */
[----:B------:R-:W-:-:S04]  /*41d0*/  SHF.L.U32 R0, R2, 0x1f, RZ ;  /* 0x0000001f02007819 */ /* 0x000fc800000006ff */
[----:B------:R-:W2:Y:S02]  /*41e0*/  SYNCS.PHASECHK.TRANS64 P0, [UR4+0x1d8], R0 ;  /* 0x0001d800ff0075a7 */ /* 0x000ea40008001004 */
[----:B-12---:R-:W-:Y:S05]  /*41f0*/  @P0 EXIT ;  /* 0x000000000000094d */ /* 0x006fea0003800000 */
[----:B------:R-:W-:-:S07]  /*4200*/  MOV R0, UR4 ;  /* 0x0000000400007c02 */ /* 0x000fce0008000f00 */
.L_x_71:
[----:B-1----:R-:W-:-:S04]  /*4210*/  SHF.L.U32 R3, R2, 0x1f, RZ ;  /* 0x0000001f02037819 */ /* 0x002fc800000006ff */
[----:B------:R1:W2:Y:S03]  /*4220*/  SYNCS.PHASECHK.TRANS64.TRYWAIT P0, [R0+URZ+0x1d8], R3 ;  /* 0x0001d803000075a7 */ /* 0x0002a600080011ff */
[----:B--2---:R-:W-:Y:S05]  /*4230*/  @!P0 NANOSLEEP.SYNCS 0x989680 ;  /* 0x009896800000895d */ /* 0x004fea0003900000 */
[----:B------:R-:W2:Y:S02]  /*4240*/  @!P0 SYNCS.PHASECHK.TRANS64 P0, [R0+URZ+0x1d8], R3 ;  /* 0x0001d803000085a7 */ /* 0x000ea400080010ff */
[----:B--2---:R-:W-:Y:S05]  /*4250*/  @P0 EXIT ;  /* 0x000000000000094d */ /* 0x004fea0003800000 */
[----:B------:R-:W-:Y:S05]  /*4260*/  BRA `(.L_x_71) ;  /* 0xfffffffc00e87947 */ /* 0x000fea000383ffff */
.L_x_67:
[----:B------:R-:W-:Y:S05]  /*4270*/  BRA.U UP4, `(.L_x_72) ;  /* 0x0000001104587547 */ /* 0x000fea000b800000 */
[----:B------:R-:W-:Y:S01]  /*4280*/  UMOV UR5, 0x40 ;  /* 0x0000004000057882 */ /* 0x000fe20000000000 */
[----:B------:R-:W-:Y:S01]  /*4290*/  NOP ;  /* 0x0000000000007918 */ /* 0x000fe20000000000 */
[----:B------:R-:W-:Y:S01]  /*42a0*/  ULEA UR5, UR50, UR5, 0x18 ;  /* 0x0000000532057291 */ /* 0x000fe2000f8ec0ff */
[----:B------:R-:W-:Y:S02]  /*42b0*/  UMOV UR6, 0x400 ;  /* 0x0000040000067882 */ /* 0x000fe40000000000 */
[----:B------:R-:W-:-:S06]  /*42c0*/  ULEA UR6, UR50, UR6, 0x18 ;  /* 0x0000000632067291 */ /* 0x000fcc000f8ec0ff */
[----:B------:R-:W2:Y:S02]  /*42d0*/  LDS.U8 R3, [UR5+0x1c] ;  /* 0x00001c05ff037984 */ /* 0x000ea40008000000 */
[----:B--2---:R-:W-:-:S13]  /*42e0*/  ISETP.NE.AND P0, PT, R3, RZ, PT ;  /* 0x000000ff0300720c */ /* 0x004fda0003f05270 */
[----:B------:R-:W-:Y:S05]  /*42f0*/  @P0 BRA `(.L_x_73) ;  /* 0x0000000400080947 */ /* 0x000fea0003800000 */
[----:B------:R-:W-:Y:S02]  /*4300*/  UISETP.NE.U32.AND UP1, UPT, UR33, 0x1, UPT ;  /* 0x000000012100788c */ /* 0x000fe4000bf25070 */
[----:B------:R-:W-:-:S07]  /*4310*/  UIADD3 UR7, UPT, UPT, UR5, 0x8, URZ ;  /* 0x0000000805077890 */ /* 0x000fce000fffe0ff */
[----:B------:R-:W-:Y:S05]  /*4320*/  BRA.U !UP1, `(.L_x_74) ;  /* 0x00000001099c7547 */ /* 0x000fea000b800000 */
[----:B------:R-:W-:Y:S01]  /*4330*/  ELECT P0, URZ, PT ;  /* 0x0000000000ff782f */ /* 0x000fe20003800000 */
[----:B------:R-:W-:-:S12]  /*4340*/  BSSY B0, `(.L_x_74) ;  /* 0x0000025000007945 */ /* 0x000fd80003800000 */
[----:B------:R-:W-:Y:S05]  /*4350*/  @!P0 BRA `(.L_x_75) ;  /* 0x00000000008c8947 */ /* 0x000fea0003800000 */
[----:B------:R-:W-:-:S05]  /*4360*/  UMOV UR4, 0x10 ;  /* 0x0000001000047882 */ /* 0x000fca0000000000 */
[----:B------:R-:W-:Y:S04]  /*4370*/  DEPBAR.LE SB2, 0x36 ;  /* 0x0000ad800000791a */ /* 0x000fe80000000000 */
[----:B------:R-:W2:Y:S02]  /*4380*/  UTCATOMSWS.2CTA.FIND_AND_SET.ALIGN UP0, UR4, UR4 ;  /* 0x00000004000475e3 */ /* 0x000ea40008200800 */
[----:B--2---:R-:W-:Y:S01]  /*4390*/  MOV R10, UR4 ;  /* 0x00000004000a7c02 */ /* 0x004fe20008000f00 */
[----:B------:R-:W-:Y:S06]  /*43a0*/  BRA.U UP0, `(.L_x_76) ;  /* 0x0000000100187547 */ /* 0x000fec000b800000 */
.L_x_77:
[----:B------:R-:W-:Y:S05]  /*43b0*/  NANOSLEEP 0x64 ;  /* 0x000000640000795d */ /* 0x000fea0003800000 */
[----:B------:R-:W-:-:S05]  /*43c0*/  UMOV UR4, 0x10 ;  /* 0x0000001000047882 */ /* 0x000fca0000000000 */
[----:B------:R-:W-:Y:S04]  /*43d0*/  DEPBAR.LE SB2, 0x36 ;  /* 0x0000ad800000791a */ /* 0x000fe80000000000 */
[----:B------:R-:W2:Y:S02]  /*43e0*/  UTCATOMSWS.2CTA.FIND_AND_SET.ALIGN UP0, UR4, UR4 ;  /* 0x00000004000475e3 */ /* 0x000ea40008200800 */
[----:B--2---:R-:W-:Y:S01]  /*43f0*/  MOV R10, UR4 ;  /* 0x00000004000a7c02 */ /* 0x004fe20008000f00 */
[----:B------:R-:W-:Y:S05]  /*4400*/  BRA.U !UP0, `(.L_x_77) ;  /* 0xfffffffd08e87547 */ /* 0x000fea000b83ffff */
.L_x_76:
[----:B------:R-:W2:Y:S01]  /*4410*/  LDS R6, [UR5+0x10] ;  /* 0x00001005ff067984 */ /* 0x000ea20008000800 */
[----:B------:R-:W-:Y:S01]  /*4420*/  IMAD.U32 R3, RZ, RZ, UR6 ;  /* 0x00000006ff037e24 */ /* 0x000fe2000f8e00ff */
[----:B------:R-:W-:-:S03]  /*4430*/  MOV R4, UR32 ;  /* 0x0000002000047c02 */ /* 0x000fc60008000f00 */
[----:B------:R-:W-:Y:S01]  /*4440*/  VIADD R3, R3, 0x220 ;  /* 0x0000022003037836 */ /* 0x000fe20000000000 */
[----:B--2---:R-:W-:-:S04]  /*4450*/  SHF.L.U32 R6, R6, 0x1f, RZ ;  /* 0x0000001f06067819 */ /* 0x004fc800000006ff */
[----:B------:R-:W2:Y:S02]  /*4460*/  SYNCS.PHASECHK.TRANS64.TRYWAIT P0, [UR5+0x8], R6 ;  /* 0x00000806ff0075a7 */ /* 0x000ea40008001105 */
[----:B--2---:R-:W-:Y:S05]  /*4470*/  @P0 BRA `(.L_x_78) ;  /* 0x0000000000080947 */ /* 0x004fea0003800000 */
[----:B------:R-:W2:Y:S02]  /*4480*/  SYNCS.PHASECHK.TRANS64.TRYWAIT P0, [UR5+0x8], R6 ;  /* 0x00000806ff0075a7 */ /* 0x000ea40008001105 */
[----:B--2---:R-:W-:Y:S05]  /*4490*/  @!P0 BRA `(.L_x_79) ;  /* 0x0000005c00dc8947 */ /* 0x004fea0003800000 */
.L_x_78:
[----:B------:R-:W-:Y:S01]  /*44a0*/  PRMT R4, R4, 0x654, R3 ;  /* 0x0000065404047816 */ /* 0x000fe20000000003 */
[----:B------:R-:W-:Y:S01]  /*44b0*/  HFMA2 R3, -RZ, RZ, 0, 5.9604644775390625e-08 ;  /* 0x00000001ff037431 */ /* 0x000fe200000001ff */
[----:B------:R-:W-:Y:S01]  /*44c0*/  UPRMT UR4, UR32, 0x654, UR7 ;  /* 0x0000065420047896 */ /* 0x000fe20008000007 */
[----:B------:R-:W-:Y:S02]  /*44d0*/  IMAD.MOV.U32 R7, RZ, RZ, 0xffff ;  /* 0x0000ffffff077424 */ /* 0x000fe400078e00ff */
[----:B--2---:R-:W-:Y:S02]  /*44e0*/  IMAD.MOV.U32 R6, RZ, RZ, 0x4 ;  /* 0x00000004ff067424 */ /* 0x004fe400078e00ff */
[----:B------:R-:W-:Y:S01]  /*44f0*/  IMAD.SHL.U32 R9, R10, 0x20, RZ ;  /* 0x000000200a097824 */ /* 0x000fe200078e00ff */
[----:B------:R-:W-:Y:S02]  /*4500*/  MOV R5, UR4 ;  /* 0x0000000400057c02 */ /* 0x000fe40008000f00 */
[-C--:B------:R-:W-:Y:S01]  /*4510*/  SHF.L.U32 R8, R7, R10.reuse, RZ ;  /* 0x0000000a07087219 */ /* 0x080fe200000006ff */
[----:B------:R2:W-:Y:S01]  /*4520*/  SYNCS.ARRIVE.TRANS64.RED RZ, [UR4], R6 ;  /* 0x00000006ffff79a7 */ /* 0x0005e20008000404 */
[----:B------:R-:W-:Y:S01]  /*4530*/  SHF.L.U32 R7, R3, R10, RZ ;  /* 0x0000000a03077219 */ /* 0x000fe200000006ff */
[----:B------:R2:W-:Y:S04]  /*4540*/  STS [UR6+0x220], R9 ;  /* 0x00022009ff007988 */ /* 0x0005e80008000806 */
[----:B------:R2:W-:Y:S04]  /*4550*/  STAS [R4.64], R10 ;  /* 0x0000000a04007dbd */ /* 0x0005e8000c0008ff */
[----:B------:R2:W-:Y:S04]  /*4560*/  ATOMS.OR RZ, [UR5+0x14], R8 ;  /* 0x00001408ffff798c */ /* 0x0005e8000b000005 */
[----:B------:R2:W-:Y:S04]  /*4570*/  ATOMS.OR RZ, [UR5+0x18], R7 ;  /* 0x00001807ffff798c */ /* 0x0005e8000b000005 */
[----:B------:R2:W-:Y:S02]  /*4580*/  ATOMS.XOR RZ, [UR5+0x10], R3 ;  /* 0x00001003ffff798c */ /* 0x0005e4000b800005 */
.L_x_75:
[----:B-1----:R-:W-:Y:S05]  /*4590*/  BSYNC B0 ;  /* 0x0000000000007941 */ /* 0x002fea0003800000 */
.L_x_74:
[----:B------:R-:W-:Y:S05]  /*45a0*/  BRA.U UP1, `(.L_x_80) ;  /* 0x00000001016c7547 */ /* 0x000fea000b800000 */
[----:B------:R-:W-:-:S03]  /*45b0*/  UMOV UR4, 0xffffffff ;  /* 0xffffffff00047882 */ /* 0x000fc60000000000 */
[----:B------:R-:W-:Y:S05]  /*45c0*/  BRA.DIV UR4, `(.L_x_81) ;  /* 0x0000005e04a87947 */ /* 0x000fea000b800000 */
[----:B------:R-:W-:-:S13]  /*45d0*/  ELECT P6, URZ, PT ;  /* 0x0000000000ff782f */ /* 0x000fda00038c0000 */
.L_x_200:
[----:B------:R-:W-:Y:S05]  /*45e0*/  @!P6 BRA `(.L_x_80) ;  /* 0x00000000005ce947 */ /* 0x000fea0003800000 */
[----:B--2---:R-:W2:Y:S02]  /*45f0*/  LDS R4, [UR5+0x10] ;  /* 0x00001005ff047984 */ /* 0x004ea40008000800 */
[----:B--2---:R-:W-:-:S04]  /*4600*/  SHF.L.U32 R4, R4, 0x1f, RZ ;  /* 0x0000001f04047819 */ /* 0x004fc800000006ff */
[----:B------:R-:W2:Y:S02]  /*4610*/  SYNCS.PHASECHK.TRANS64.TRYWAIT P0, [UR5+0x8], R4 ;  /* 0x00000804ff0075a7 */ /* 0x000ea40008001105 */
[----:B--2---:R-:W-:Y:S05]  /*4620*/  @P0 BRA `(.L_x_82) ;  /* 0x0000000000080947 */ /* 0x004fea0003800000 */
[----:B------:R-:W2:Y:S02]  /*4630*/  SYNCS.PHASECHK.TRANS64.TRYWAIT P0, [UR5+0x8], R4 ;  /* 0x00000804ff0075a7 */ /* 0x000ea40008001105 */
[----:B--2---:R-:W-:Y:S05]  /*4640*/  @!P0 BRA `(.L_x_83) ;  /* 0x0000005c00a88947 */ /* 0x004fea0003800000 */
.L_x_82:
[----:B------:R-:W3:Y:S01]  /*4650*/  LDS R6, [UR6+0x220] ;  /* 0x00022006ff067984 */ /* 0x000ee20008000800 */
[----:B--2---:R-:W-:Y:S02]  /*4660*/  HFMA2 R3, -RZ, RZ, 0, 5.9604644775390625e-08 ;  /* 0x00000001ff037431 */ /* 0x004fe400000001ff */
[----:B------:R-:W-:Y:S01]  /*4670*/  IMAD.MOV.U32 R4, RZ, RZ, 0xffff ;  /* 0x0000ffffff047424 */ /* 0x000fe200078e00ff */
[----:B------:R-:W-:Y:S01]  /*4680*/  UPRMT UR4, UR32, 0x654, UR7 ;  /* 0x0000065420047896 */ /* 0x000fe20008000007 */
[----:B---3--:R-:W-:-:S03]  /*4690*/  IMAD.SHL.U32 R5, R6, 0x20, RZ ;  /* 0x0000002006057824 */ /* 0x008fc600078e00ff */
[-C--:B------:R-:W-:Y:S02]  /*46a0*/  SHF.L.U32 R4, R4, R6.reuse, RZ ;  /* 0x0000000604047219 */ /* 0x080fe400000006ff */
[----:B------:R-:W-:Y:S01]  /*46b0*/  SHF.L.U32 R6, R3, R6, RZ ;  /* 0x0000000603067219 */ /* 0x000fe200000006ff */
[----:B------:R3:W-:Y:S04]  /*46c0*/  STS [UR6+0x220], R5 ;  /* 0x00022005ff007988 */ /* 0x0007e80008000806 */
[----:B------:R3:W-:Y:S04]  /*46d0*/  ATOMS.OR RZ, [UR5+0x14], R4 ;  /* 0x00001404ffff798c */ /* 0x0007e8000b000005 */
[----:B------:R3:W-:Y:S01]  /*46e0*/  ATOMS.OR RZ, [UR5+0x18], R6 ;  /* 0x00001806ffff798c */ /* 0x0007e2000b000005 */
[----:B------:R-:W-:Y:S03]  /*46f0*/  SYNCS.ARRIVE.TRANS64.RED.A1T0 RZ, [UR4], RZ ;  /* 0x000000ffffff79a7 */ /* 0x000fe60008100404 */
[----:B------:R3:W-:Y:S01]  /*4700*/  ATOMS.XOR RZ, [UR5+0x10], R3 ;  /* 0x00001003ffff798c */ /* 0x0007e2000b800005 */
[----:B------:R-:W-:Y:S05]  /*4710*/  BRA `(.L_x_80) ;  /* 0x0000000000107947 */ /* 0x000fea0003800000 */
.L_x_73:
[----:B------:R-:W-:Y:S02]  /*4720*/  MOV R3, 0xffffffff ;  /* 0xffffffff00037802 */ /* 0x000fe40000000f00 */
[----:B------:R-:W-:-:S03]  /*4730*/  MOV R4, 0x4760 ;  /* 0x0000476000047802 */ /* 0x000fc60000000f00 */
[----:B------:R2:W-:Y:S04]  /*4740*/  STS [UR6+0x220], R3 ;  /* 0x00022003ff007988 */ /* 0x0005e80008000806 */
[----:B-12--5:R-:W-:Y:S05]  /*4750*/  CALL.REL.NOINC `($__internal_1_$__cuda_sm10x_tcgen05_guardrail_trap_phase_invalid_during_alloc) ;  /* 0x0000006000cc7944 */ /* 0x026fea0003c00000 */
.L_x_80:
[----:B------:R-:W-:Y:S05]  /*4760*/  WARPSYNC.ALL ;  /* 0x0000000000007948 */ /* 0x000fea0003800000 */
[----:B------:R-:W4:Y:S01]  /*4770*/  S2UR UR18, SR_CgaCtaId ;  /* 0x00000000001279c3 */ /* 0x000f220000008800 */
[----:B------:R-:W-:Y:S01]  /*4780*/  UMOV UR4, 0x400 ;  /* 0x0000040000047882 */ /* 0x000fe20000000000 */
[----:B------:R-:W-:-:S06]  /*4790*/  NOP ;  /* 0x0000000000007918 */ /* 0x000fcc0000000000 */
[----:B------:R-:W-:Y:S06]  /*47a0*/  BAR.ARV 0x6, 0xa0 ;  /* 0x0182800000007b1d */ /* 0x000fec0000002000 */
[----:B------:R-:W1:Y:S01]  /*47b0*/  LDCU UR5, c[0x0][0x390] ;  /* 0x00007200ff0577ac */ /* 0x000e620008000800 */
[----:B------:R-:W-:Y:S01]  /*47c0*/  LOP3.LUT R2, R2, 0xffff, RZ, 0xc0, !PT ;  /* 0x0000ffff02027812 */ /* 0x000fe200078ec0ff */
[----:B--2---:R-:W-:Y:S01]  /*47d0*/  IMAD.MOV.U32 R8, RZ, RZ, 0x1 ;  /* 0x00000001ff087424 */ /* 0x004fe200078e00ff */
[----:B------:R-:W-:Y:S01]  /*47e0*/  LOP3.LUT R0, R0, 0xffff, RZ, 0xc0, !PT ;  /* 0x0000ffff00007812 */ /* 0x000fe200078ec0ff */
[----:B------:R-:W-:Y:S01]  /*47f0*/  UMOV UR22, URZ ;  /* 0x000000ff00167c82 */ /* 0x000fe20008000000 */
[----:B------:R-:W-:Y:S01]  /*4800*/  R2UR UR19, R2 ;  /* 0x00000000021372ca */ /* 0x000fe200000e0000 */
[----:B------:R-:W-:Y:S01]  /*4810*/  IMAD.MOV.U32 R2, RZ, RZ, RZ ;  /* 0x000000ffff027224 */ /* 0x000fe200078e00ff */
[----:B------:R-:W-:Y:S01]  /*4820*/  R2UR UR30, R0 ;  /* 0x00000000001e72ca */ /* 0x000fe200000e0000 */
[----:B------:R-:W-:Y:S01]  /*4830*/  IMAD.MOV.U32 R0, RZ, RZ, RZ ;  /* 0x000000ffff007224 */ /* 0x000fe200078e00ff */
[----:B------:R-:W-:-:S02]  /*4840*/  UISETP.NE.AND UP4, UPT, UR33, URZ, UPT ;  /* 0x000000ff2100728c */ /* 0x000fc4000bf85270 */
[----:B----4-:R-:W-:Y:S01]  /*4850*/  ULEA UR18, UR18, UR4, 0x18 ;  /* 0x0000000412127291 */ /* 0x010fe2000f8ec0ff */
[----:B------:R-:W-:Y:S01]  /*4860*/  UMOV UR15, URZ ;  /* 0x000000ff000f7c82 */ /* 0x000fe20008000000 */
[----:B------:R-:W-:Y:S02]  /*4870*/  UMOV UR26, 0x0 ;  /* 0x00000000001a7882 */ /* 0x000fe40000000000 */
[----:B------:R-:W-:Y:S02]  /*4880*/  UIADD3 UR6, UPT, UPT, UR18, 0x4400, URZ ;  /* 0x0000440012067890 */ /* 0x000fe4000fffe0ff */
[----:B------:R-:W-:Y:S02]  /*4890*/  UIADD3 UR7, UPT, UPT, UR18, 0x1e400, URZ ;  /* 0x0001e40012077890 */ /* 0x000fe4000fffe0ff */
[----:B-1----:R-:W-:Y:S01]  /*48a0*/  UIADD3 UR5, UPT, UPT, UR5, 0x3f, URZ ;  /* 0x0000003f05057890 */ /* 0x002fe2000fffe0ff */
[----:B---3--:R-:W1:Y:S01]  /*48b0*/  LDS R3, [UR18+0x220] ;  /* 0x00022012ff037984 */ /* 0x008e620008000800 */
[----:B------:R-:W-:-:S02]  /*48c0*/  UIADD3 UR29, UPT, UPT, UR18, 0x1d8, URZ ;  /* 0x000001d8121d7890 */ /* 0x000fc4000fffe0ff */
[----:B------:R-:W-:Y:S02]  /*48d0*/  USHF.R.S32.HI UR4, URZ, 0x1f, UR5 ;  /* 0x0000001fff047899 */ /* 0x000fe40008011405 */
[----:B------:R-:W-:Y:S02]  /*48e0*/  USHF.R.U32.HI UR6, URZ, 0x4, UR6 ;  /* 0x00000004ff067899 */ /* 0x000fe40008011606 */
[----:B------:R-:W-:Y:S02]  /*48f0*/  ULEA.HI UR4, UR4, UR5, URZ, 0x6 ;  /* 0x0000000504047291 */ /* 0x000fe4000f8f30ff */
[----:B------:R-:W-:Y:S02]  /*4900*/  USHF.R.U32.HI UR7, URZ, 0x4, UR7 ;  /* 0x00000004ff077899 */ /* 0x000fe40008011607 */
[----:B------:R-:W-:Y:S02]  /*4910*/  USHF.R.S32.HI UR28, URZ, 0x6, UR4 ;  /* 0x00000006ff1c7899 */ /* 0x000fe40008011404 */
[----:B------:R-:W-:-:S02]  /*4920*/  UPRMT UR29, URZ, 0x654, UR29 ;  /* 0x00000654ff1d7896 */ /* 0x000fc4000800001d */
[----:B------:R-:W-:Y:S02]  /*4930*/  UISETP.LT.AND UP0, UPT, UR28, 0x1, UPT ;  /* 0x000000011c00788c */ /* 0x000fe4000bf01270 */
[----:B------:R-:W-:Y:S02]  /*4940*/  ULOP3.LUT UR21, UR6, 0x3fff, URZ, 0xc0, !UPT ;  /* 0x00003fff06157892 */ /* 0x000fe4000f8ec0ff */
[----:B------:R-:W-:Y:S02]  /*4950*/  USEL UR31, UR28, 0x1, !UP0 ;  /* 0x000000011c1f7887 */ /* 0x000fe4000c000000 */
[----:B------:R-:W-:Y:S02]  /*4960*/  ULOP3.LUT UR20, UR7, 0x3fff, URZ, 0xc0, !UPT ;  /* 0x00003fff07147892 */ /* 0x000fe4000f8ec0ff */
[----:B------:R-:W-:Y:S01]  /*4970*/  UIADD3 UR31, UPT, UPT, -UR31, URZ, URZ ;  /* 0x000000ff1f1f7290 */ /* 0x000fe2000fffe1ff */
[----:B------:R-:W-:Y:S01]  /*4980*/  UMOV UR27, 0x8218010 ;  /* 0x08218010001b7882 */ /* 0x000fe20000000000 */
[----:B------:R-:W-:Y:S01]  /*4990*/  UMOV UR24, 0x0 ;  /* 0x0000000000187882 */ /* 0x000fe20000000000 */
[----:B------:R-:W-:Y:S01]  /*49a0*/  UMOV UR25, 0x8218010 ;  /* 0x0821801000197882 */ /* 0x000fe20000000000 */
[C---:B-1----:R-:W-:Y:S01]  /*49b0*/  VIADD R5, R3.reuse, 0x40 ;  /* 0x0000004003057836 */ /* 0x042fe20000000000 */
[----:B------:R-:W-:-:S04]  /*49c0*/  LOP3.LUT R4, R3, 0xffff, RZ, 0xc0, !PT ;  /* 0x0000ffff03047812 */ /* 0x000fc800078ec0ff */
[----:B------:R-:W-:-:S05]  /*49d0*/  LOP3.LUT R5, R5, 0xffff, RZ, 0xc0, !PT ;  /* 0x0000ffff05057812 */ /* 0x000fca00078ec0ff */
[----:B------:R1:W-:Y:S02]  /*49e0*/  STL.64 [R1], R4 ;  /* 0x0000000401007387 */ /* 0x0003e40000100a00 */
.L_x_92:
[----:B-1----:R-:W-:-:S04]  /*49f0*/  SHF.L.U32 R5, R2, 0x1f, RZ ;  /* 0x0000001f02057819 */ /* 0x002fc800000006ff */
[----:B------:R-:W1:Y:S02]  /*4a00*/  SYNCS.PHASECHK.TRANS64.TRYWAIT P0, [UR18+0x1d0], R5 ;  /* 0x0001d005ff0075a7 */ /* 0x000e640008001112 */
[----:B-1-34-:R-:W-:Y:S05]  /*4a10*/  @!P0 BRA `(.L_x_84) ;  /* 0x0000005800cc8947 */ /* 0x01afea0003800000 */
.L_x_202:
[----:B-1----:R-:W1:Y:S01]  /*4a20*/  LDS.128 R4, [UR18+0x210] ;  /* 0x00021012ff047984 */ /* 0x002e620008000c00 */
[----:B------:R-:W-:Y:S01]  /*4a30*/  ULEA UR23, UR22, UR18, 0x3 ;  /* 0x0000001216177291 */ /* 0x000fe2000f8e18ff */
[----:B------:R-:W-:Y:S01]  /*4a40*/  @!PT LDS RZ, [RZ] ;  /* 0x00000000fffff984 */ /* 0x000fe20000000800 */
[----:B------:R-:W-:Y:S01]  /*4a50*/  @!PT LDS RZ, [RZ] ;  /* 0x00000000fffff984 */ /* 0x000fe20000000800 */
[----:B------:R-:W-:Y:S01]  /*4a60*/  @!PT LDS RZ, [RZ] ;  /* 0x00000000fffff984 */ /* 0x000fe20000000800 */
[----:B------:R-:W-:Y:S01]  /*4a70*/  @!PT LDS RZ, [RZ] ;  /* 0x00000000fffff984 */ /* 0x000fe20000000800 */
[----:B------:R2:W-:Y:S06]  /*4a80*/  MEMBAR.ALL.CTA ;  /* 0x0000000000007992 */ /* 0x0005ec0000008000 */
[----:B--2---:R-:W2:Y:S02]  /*4a90*/  FENCE.VIEW.ASYNC.S ;  /* 0x00000000000073c6 */ /* 0x004ea40000000000 */
[----:B--2---:R-:W-:Y:S01]  /*4aa0*/  SYNCS.ARRIVE.TRANS64.RED.A1T0 RZ, [UR29], RZ ;  /* 0x000000ffffff79a7 */ /* 0x004fe2000810041d */
[----:B-1----:R-:W-:Y:S01]  /*4ab0*/  LOP3.LUT P2, RZ, R6, 0x1, RZ, 0xc0, !PT ;  /* 0x0000000106ff7812 */ /* 0x002fe2000784c0ff */
[----:B------:R-:W-:-:S12]  /*4ac0*/  BRA.U UP4, `(.L_x_85) ;  /* 0x00000001040c7547 */ /* 0x000fd8000b800000 */
[----:B------:R-:W-:-:S04]  /*4ad0*/  SHF.L.U32 R5, R8, 0x1f, RZ ;  /* 0x0000001f08057819 */ /* 0x000fc800000006ff */
[----:B------:R-:W1:Y:S02]  /*4ae0*/  SYNCS.PHASECHK.TRANS64.TRYWAIT P0, [UR23+0x1f0], R5 ;  /* 0x0001f005ff0075a7 */ /* 0x000e640008001117 */
[----:B-1----:R-:W-:Y:S05]  /*4af0*/  @!P0 BRA `(.L_x_86) ;  /* 0x0000005800ac8947 */ /* 0x002fea0003800000 */
.L_x_85:
[----:B------:R-:W-:Y:S05]  /*4b00*/  BRA.U UP4, `(.L_x_87) ;  /* 0x0000000104dc7547 */ /* 0x000fea000b800000 */
[----:B------:R-:W2:Y:S02]  /*4b10*/  LDCU UR4, c[0x0][0x390] ;  /* 0x00007200ff0477ac */ /* 0x000ea40008000800 */
[----:B--2---:R-:W-:-:S09]  /*4b20*/  UISETP.GE.AND UP0, UPT, UR4, 0x1, UPT ;  /* 0x000000010400788c */ /* 0x004fd2000bf06270 */
[----:B------:R-:W-:Y:S05]  /*4b30*/  BRA.U !UP0, `(.L_x_88) ;  /* 0x0000000108c47547 */ /* 0x000fea000b800000 */
[----:B------:R-:W-:Y:S01]  /*4b40*/  ULEA UR4, UR22, UR48, 0x2 ;  /* 0x0000003016047291 */ /* 0x000fe2000f8e10ff */
[----:B-1----:R-:W-:-:S08]  /*4b50*/  SHF.L.U32 R4, R0, 0x1f, RZ ;  /* 0x0000001f00047819 */ /* 0x002fd000000006ff */
[----:B------:R-:W5:Y:S01]  /*4b60*/  LDL R5, [UR4] ;  /* 0x00000004ff057983 */ /* 0x000f620008100800 */
[----:B------:R-:W-:Y:S02]  /*4b70*/  ULEA UR4, UR15, UR18, 0x3 ;  /* 0x000000120f047291 */ /* 0x000fe4000f8e18ff */
[----:B------:R-:W-:Y:S01]  /*4b80*/  UPLOP3.LUT UP2, UPT, UPT, UPT, UPT, 0x40, 0x4 ;  /* 0x000000000004789c */ /* 0x000fe20003f4e870 */
[----:B------:R-:W-:Y:S01]  /*4b90*/  UMOV UR17, UR31 ;  /* 0x0000001f00117c82 */ /* 0x000fe20008000000 */
[----:B------:R-:W-:Y:S01]  /*4ba0*/  UMOV UR16, UR28 ;  /* 0x0000001c00107c82 */ /* 0x000fe20008000000 */
[----:B------:R-:W-:-:S04]  /*4bb0*/  UMOV UR5, UR15 ;  /* 0x0000000f00057c82 */ /* 0x000fc80008000000 */
[----:B------:R1:W2:Y:S04]  /*4bc0*/  SYNCS.PHASECHK.TRANS64.TRYWAIT P1, [UR4], R4 ;  /* 0x00000004ff0075a7 */ /* 0x0002a80008021104 */
.L_x_91:
[----:B------:R-:W-:Y:S02]  /*4bd0*/  UIADD3 UR17, UPT, UPT, UR17, 0x1, URZ ;  /* 0x0000000111117890 */ /* 0x000fe4000fffe0ff */
[----:B---3--:R-:W-:Y:S02]  /*4be0*/  ULEA UR10, UR5, UR18, 0x3 ;  /* 0x00000012050a7291 */ /* 0x008fe4000f8e18ff */
[----:B------:R-:W-:Y:S01]  /*4bf0*/  UISETP.NE.AND UP3, UPT, UR17, URZ, UPT ;  /* 0x000000ff1100728c */ /* 0x000fe2000bf65270 */
[----:B--2-4-:R-:W-:Y:S10]  /*4c00*/  @P1 BRA `(.L_x_89) ;  /* 0x00000000000c1947 */ /* 0x014ff40003800000 */
[----:B------:R-:W-:Y:S04]  /*4c10*/  SHF.L.U32 R7, R0, 0x1f, RZ ;  /* 0x0000001f00077819 */ /* 0x000fe800000006ff */
[----:B------:R-:W2:Y:S02]  /*4c20*/  SYNCS.PHASECHK.TRANS64.TRYWAIT P0, [UR10], R7 ;  /* 0x00000007ff0075a7 */ /* 0x000ea4000800110a */
[----:B--2---:R-:W-:Y:S05]  /*4c30*/  @!P0 BRA `(.L_x_90) ;  /* 0x0000005800748947 */ /* 0x004fea0003800000 */
.L_x_89:
[----:B------:R-:W-:Y:S01]  /*4c40*/  UISETP.NE.AND UP0, UPT, UR16, 0x1, UPT ;  /* 0x000000011000788c */ /* 0x000fe2000bf05270 */
[----:B------:R-:W-:Y:S01]  /*4c50*/  PLOP3.LUT P1, PT, PT, PT, PT, 0x80, 0x8 ;  /* 0x000000000008781c */ /* 0x000fe20003f2f070 */
[----:B------:R-:W-:Y:S02]  /*4c60*/  UIADD3 UR4, UPT, UPT, UR5, 0x1, URZ ;  /* 0x0000000105047890 */ /* 0x000fe4000fffe0ff */
[----:B------:R-:W-:Y:S02]  /*4c70*/  ULEA UR8, UR5, UR21, 0x8 ;  /* 0x0000001505087291 */ /* 0x000fe4000f8e40ff */
[----:B------:R-:W-:Y:S01]  /*4c80*/  UISETP.NE.AND UP1, UPT, UR4, 0x1a, UPT ;  /* 0x0000001a0400788c */ /* 0x000fe2000bf25270 */
[----:B------:R-:W-:Y:S01]  /*4c90*/  PLOP3.LUT P0, PT, PT, PT, UP0, 0x80, 0x8 ;  /* 0x000000000008781c */ /* 0x000fe20003f0f008 */
[----:B------:R-:W-:Y:S02]  /*4ca0*/  UIADD3 UR12, UPT, UPT, UR8, 0x80, URZ ;  /* 0x00000080080c7890 */ /* 0x000fe4000fffe0ff */
[----:B------:R-:W-:Y:S02]  /*4cb0*/  USEL UR6, URZ, 0x1, UP1 ;  /* 0x00000001ff067887 */ /* 0x000fe40008800000 */
[----:B------:R-:W-:Y:S02]  /*4cc0*/  USEL UR15, UR4, URZ, UP1 ;  /* 0x000000ff040f7287 */ /* 0x000fe40008800000 */
[----:B------:R-:W-:Y:S02]  /*4cd0*/  UIADD3 UR10, UPT, UPT, UR10, 0xd0, URZ ;  /* 0x000000d00a0a7890 */ /* 0x000fe4000fffe0ff */
[----:B------:R-:W-:Y:S01]  /*4ce0*/  @UP0 ULEA UR4, UR15, UR18, 0x3 ;  /* 0x000000120f040291 */ /* 0x000fe2000f8e18ff */
[----:B------:R-:W-:Y:S01]  /*4cf0*/  LOP3.LUT R0, R0, UR6, RZ, 0x3c, !PT ;  /* 0x0000000600007c12 */ /* 0x000fe2000f8e3cff */
[----:B------:R-:W-:Y:S01]  /*4d00*/  UIADD3 UR16, UPT, UPT, UR16, -0x1, URZ ;  /* 0xffffffff10107890 */ /* 0x000fe2000fffe0ff */
[----:B------:R-:W-:Y:S02]  /*4d10*/  UMOV UR9, 0x80004020 ;  /* 0x8000402000097882 */ /* 0x000fe40000000000 */
[----:B-1----:R-:W-:Y:S01]  /*4d20*/  @P0 SHF.L.U32 R4, R0, 0x1f, RZ ;  /* 0x0000001f00040819 */ /* 0x002fe200000006ff */
[----:B------:R-:W-:Y:S01]  /*4d30*/  UMOV UR13, 0x80004020 ;  /* 0x80004020000d7882 */ /* 0x000fe20000000000 */
[----:B------:R-:W-:Y:S02]  /*4d40*/  UMOV UR7, 0x80004020 ;  /* 0x8000402000077882 */ /* 0x000fe40000000000 */
[----:B------:R3:W4:Y:S01]  /*4d50*/  @P0 SYNCS.PHASECHK.TRANS64.TRYWAIT P1, [UR4], R4 ;  /* 0x00000004ff0005a7 */ /* 0x0007220008021104 */
[----:B------:R-:W-:Y:S11]  /*4d60*/  ELECT P0, URZ, PT ;  /* 0x0000000000ff782f */ /* 0x000ff60003800000 */
[----:B------:R-:W-:Y:S02]  /*4d70*/  @!UPT UIADD3 URZ, UPT, UPT, URZ, URZ, URZ ;  /* 0x000000fffffff290 */ /* 0x000fe4000fffe0ff */
[C---:B-----5:R-:W-:Y:S01]  /*4d80*/  @P0 R2UR.BROADCAST UR14, R5.reuse ;  /* 0x00000000050e02ca */ /* 0x060fe200008e0000 */
[----:B------:R-:W-:Y:S01]  /*4d90*/  ULEA UR4, UR5, UR20, 0x8 ;  /* 0x0000001405047291 */ /* 0x000fe2000f8e40ff */
[----:B------:R-:W-:Y:S11]  /*4da0*/  ELECT P0, URZ, PT ;  /* 0x0000000000ff782f */ /* 0x000ff60003800000 */
[----:B------:R-:W-:Y:S02]  /*4db0*/  @!UPT UIADD3 URZ, UPT, UPT, URZ, URZ, URZ ;  /* 0x000000fffffff290 */ /* 0x000fe4000fffe0ff */
[----:B------:R-:W-:Y:S01]  /*4dc0*/  @P0 R2UR.BROADCAST UR11, R5 ;  /* 0x00000000050b02ca */ /* 0x000fe200008e0000 */
[----:B------:R-:W-:Y:S01]  /*4dd0*/  UIADD3 UR6, UPT, UPT, UR4, 0x80, URZ ;  /* 0x0000008004067890 */ /* 0x000fe2000fffe0ff */
[----:B------:R-:W-:Y:S02]  /*4de0*/  UMOV UR5, 0x80004020 ;  /* 0x8000402000057882 */ /* 0x000fe40000000000 */
[----:B------:R1:W-:Y:S01]  /*4df0*/  UTCQMMA.2CTA gdesc[UR8], gdesc[UR4], tmem[UR14], tmem[UR26], idesc[UR27], UP2 ;  /* 0x00ff1a04080075ea */ /* 0x0003e2000920030e */
[----:B------:R-:W-:Y:S08]  /*4e00*/  UPLOP3.LUT UP2, UPT, UPT, UPT, UPT, 0x80, 0x8 ;  /* 0x000000000008789c */ /* 0x000ff00003f4f070 */
[----:B------:R3:W-:Y:S01]  /*4e10*/  UTCQMMA.2CTA gdesc[UR12], gdesc[UR6], tmem[UR11], tmem[UR24], idesc[UR25], UPT ;  /* 0x00ff18060c0075ea */ /* 0x0007e2000ba0030b */
[----:B------:R3:W-:Y:S01]  /*4e20*/  UTCBAR.2CTA.MULTICAST [UR10], URZ, UR19 ;  /* 0x000000ff0a0073e9 */ /* 0x0007e20008200813 */
[----:B-1----:R-:W-:Y:S01]  /*4e30*/  UMOV UR5, UR15 ;  /* 0x0000000f00057c82 */ /* 0x002fe20008000000 */
[----:B------:R-:W-:Y:S05]  /*4e40*/  BRA.U UP3, `(.L_x_91) ;  /* 0xfffffffd03607547 */ /* 0x000fea000b83ffff */
.L_x_88:
[----:B------:R-:W-:-:S09]  /*4e50*/  UIADD3 UR4, UPT, UPT, UR23, 0x1e0, URZ ;  /* 0x000001e017047890 */ /* 0x000fd2000fffe0ff */
[----:B------:R2:W-:Y:S01]  /*4e60*/  UTCBAR.2CTA.MULTICAST [UR4], URZ, UR30 ;  /* 0x000000ff040073e9 */ /* 0x0005e2000820081e */
[----:B------:R-:W-:Y:S02]  /*4e70*/  NOP ;  /* 0x0000000000007918 */ /* 0x000fe40000000000 */
.L_x_87:
[----:B--2---:R-:W-:Y:S01]  /*4e80*/  UIADD3 UR4, UPT, UPT, UR22, 0x1, URZ ;  /* 0x0000000116047890 */ /* 0x004fe2000fffe0ff */
[----:B------:R-:W-:-:S03]  /*4e90*/  LOP3.LUT R2, R2, 0x1, RZ, 0x3c, !PT ;  /* 0x0000000102027812 */ /* 0x000fc600078e3cff */
[----:B------:R-:W-:-:S04]  /*4ea0*/  UISETP.NE.AND UP0, UPT, UR4, 0x2, UPT ;  /* 0x000000020400788c */ /* 0x000fc8000bf05270 */
[----:B------:R-:W-:Y:S02]  /*4eb0*/  USEL UR5, URZ, 0x1, UP0 ;  /* 0x00000001ff057887 */ /* 0x000fe40008000000 */
[----:B------:R-:W-:-:S04]  /*4ec0*/  USEL UR22, UR4, URZ, UP0 ;  /* 0x000000ff04167287 */ /* 0x000fc80008000000 */
[----:B------:R-:W-:Y:S01]  /*4ed0*/  LOP3.LUT R8, R8, UR5, RZ, 0x3c, !PT ;  /* 0x0000000508087c12 */ /* 0x000fe2000f8e3cff */
[----:B------:R-:W-:Y:S07]  /*4ee0*/  @P2 BRA `(.L_x_92) ;  /* 0xfffffff800c02947 */ /* 0x000fee000383ffff */
[----:B------:R-:W2:Y:S01]  /*4ef0*/  S2UR UR8, SR_CgaCtaId ;  /* 0x00000000000879c3 */ /* 0x000ea20000008800 */
[----:B------:R-:W-:Y:S01]  /*4f00*/  ELECT P0, URZ, PT ;  /* 0x0000000000ff782f */ /* 0x000fe20003800000 */
[----:B------:R-:W-:Y:S01]  /*4f10*/  HFMA2 R0, -RZ, RZ, 0, 5.9604644775390625e-08 ;  /* 0x00000001ff007431 */ /* 0x000fe200000001ff */
[----:B------:R-:W-:-:S05]  /*4f20*/  UMOV UR4, 0x40 ;  /* 0x0000004000047882 */ /* 0x000fca0000000000 */
[----:B------:R-:W-:Y:S01]  /*4f30*/  UVIRTCOUNT.DEALLOC.SMPOOL 0x80 ;  /* 0x000000800000784c */ /* 0x000fe20000000000 */
[----:B------:R-:W-:Y:S02]  /*4f40*/  UISETP.NE.AND UP0, UPT, UR33, URZ, UPT ;  /* 0x000000ff2100728c */ /* 0x000fe4000bf05270 */
[----:B--2---:R-:W-:-:S09]  /*4f50*/  ULEA UR8, UR8, UR4, 0x18 ;  /* 0x0000000408087291 */ /* 0x004fd2000f8ec0ff */
[----:B------:R2:W-:Y:S01]  /*4f60*/  @P0 STS.U8 [UR8+0x1c], R0 ;  /* 0x00001c00ff000988 */ /* 0x0005e20008000008 */
[----:B------:R-:W-:Y:S05]  /*4f70*/  BRA.U UP0, `(.L_x_93) ;  /* 0x0000000100587547 */ /* 0x000fea000b800000 */
[----:B------:R-:W-:Y:S01]  /*4f80*/  UIADD3 UR5, UPT, UPT, UR18, 0x1f0, URZ ;  /* 0x000001f012057890 */ /* 0x000fe2000fffe0ff */
[----:B-1----:R-:W-:-:S03]  /*4f90*/  SHF.L.U32 R5, R8, 0x1f, RZ ;  /* 0x0000001f08057819 */ /* 0x002fc600000006ff */
[----:B------:R-:W-:-:S09]  /*4fa0*/  ULEA UR4, UR22, UR5, 0x3 ;  /* 0x0000000516047291 */ /* 0x000fd2000f8e18ff */
[----:B------:R-:W1:Y:S02]  /*4fb0*/  SYNCS.PHASECHK.TRANS64.TRYWAIT P0, [UR4], R5 ;  /* 0x00000005ff0075a7 */ /* 0x000e640008001104 */
[----:B-1----:R-:W-:Y:S05]  /*4fc0*/  @!P0 BRA `(.L_x_94) ;  /* 0x0000005400a88947 */ /* 0x002fea0003800000 */
.L_x_206:
[----:B------:R-:W-:-:S04]  /*4fd0*/  UIADD3 UR4, UPT, UPT, UR22, 0x1, URZ ;  /* 0x0000000116047890 */ /* 0x000fc8000fffe0ff */
[----:B------:R-:W-:-:S04]  /*4fe0*/  UISETP.NE.AND UP1, UPT, UR4, 0x2, UPT ;  /* 0x000000020400788c */ /* 0x000fc8000bf25270 */
[----:B---3--:R-:W-:Y:S02]  /*4ff0*/  USEL UR6, URZ, 0x1, UP1 ;  /* 0x00000001ff067887 */ /* 0x008fe40008800000 */
[----:B------:R-:W-:-:S04]  /*5000*/  USEL UR4, UR4, URZ, UP1 ;  /* 0x000000ff04047287 */ /* 0x000fc80008800000 */
[----:B------:R-:W-:Y:S01]  /*5010*/  ULEA UR4, UR4, UR5, 0x3 ;  /* 0x0000000504047291 */ /* 0x000fe2000f8e18ff */
[----:B-1----:R-:W-:-:S04]  /*5020*/  LOP3.LUT R5, R8, UR6, RZ, 0x3c, !PT ;  /* 0x0000000608057c12 */ /* 0x002fc8000f8e3cff */
[----:B------:R-:W-:Y:S01]  /*5030*/  SHF.L.U32 R5, R5, 0x1f, RZ ;  /* 0x0000001f05057819 */ /* 0x000fe200000006ff */
[----:B--2---:R-:W-:-:S04]  /*5040*/  IMAD.U32 R0, RZ, RZ, UR4 ;  /* 0x00000004ff007e24 */ /* 0x004fc8000f8e00ff */
[----:B------:R1:W2:Y:S03]  /*5050*/  SYNCS.PHASECHK.TRANS64.TRYWAIT P0, [R0+URZ], R5 ;  /* 0x00000005000075a7 */ /* 0x0002a600080011ff */
[----:B--2---:R-:W-:Y:S05]  /*5060*/  @!P0 NANOSLEEP.SYNCS 0x989680 ;  /* 0x009896800000895d */ /* 0x004fea0003900000 */
[----:B------:R-:W2:Y:S02]  /*5070*/  @!P0 SYNCS.PHASECHK.TRANS64 P0, [R0+URZ], R5 ;  /* 0x00000005000085a7 */ /* 0x000ea400080010ff */
[----:B--2---:R-:W-:Y:S05]  /*5080*/  @P0 BRA `(.L_x_95) ;  /* 0x0000000000200947 */ /* 0x004fea0003800000 */
.L_x_96:
[----:B--2---:R2:W3:Y:S02]  /*5090*/  SYNCS.PHASECHK.TRANS64.TRYWAIT P0, [R0+URZ], R5 ;  /* 0x00000005000075a7 */ /* 0x0044e400080011ff */
[----:B---3--:R-:W-:Y:S05]  /*50a0*/  @!P0 NANOSLEEP.SYNCS 0x989680 ;  /* 0x009896800000895d */ /* 0x008fea0003900000 */
[----:B------:R-:W3:Y:S02]  /*50b0*/  @!P0 SYNCS.PHASECHK.TRANS64 P0, [R0+URZ], R5 ;  /* 0x00000005000085a7 */ /* 0x000ee400080010ff */
[----:B---3--:R-:W-:Y:S05]  /*50c0*/  @!P0 BRA `(.L_x_96) ;  /* 0xfffffffc00f08947 */ /* 0x008fea000383ffff */
[----:B------:R-:W-:Y:S05]  /*50d0*/  BRA `(.L_x_95) ;  /* 0x00000000000c7947 */ /* 0x000fea0003800000 */
.L_x_93:
[----:B------:R-:W-:-:S04]  /*50e0*/  UIADD3 UR4, UPT, UPT, UR18, 0x200, URZ ;  /* 0x0000020012047890 */ /* 0x000fc8000fffe0ff */
[----:B------:R-:W-:-:S09]  /*50f0*/  UPRMT UR4, UR32, 0x654, UR4 ;  /* 0x0000065420047896 */ /* 0x000fd20008000004 */
[----:B------:R-:W-:Y:S03]  /*5100*/  SYNCS.ARRIVE.TRANS64.RED.A1T0 RZ, [UR4], RZ ;  /* 0x000000ffffff79a7 */ /* 0x000fe60008100404 */
.L_x_95:
[----:B-12---:R-:W-:Y:S01]  /*5110*/  SHF.L.U32 R5, RZ, 0x1f, RZ ;  /* 0x0000001fff057819 */ /* 0x006fe200000006ff */
[----:B------:R-:W-:Y:S01]  /*5120*/  UIADD3 UR4, UPT, UPT, UR18, 0x200, URZ ;  /* 0x0000020012047890 */ /* 0x000fe2000fffe0ff */
[----:B------:R-:W-:Y:S02]  /*5130*/  PLOP3.LUT P0, PT, PT, PT, UP0, 0x80, 0x8 ;  /* 0x000000000008781c */ /* 0x000fe40003f0f008 */
[----:B----4-:R-:W1:Y:S02]  /*5140*/  SYNCS.PHASECHK.TRANS64.TRYWAIT P1, [UR18+0x200], R5 ;  /* 0x00020005ff0075a7 */ /* 0x010e640008021112 */
[----:B-1----:R-:W-:Y:S09]  /*5150*/  @!P1 BRA `(.L_x_97) ;  /* 0x00000054005c9947 */ /* 0x002ff20003800000 */
.L_x_208:
[----:B------:R-:W-:Y:S01]  /*5160*/  @!UP0 UPRMT UR4, UR32, 0x654, UR4 ;  /* 0x0000065420048896 */ /* 0x000fe20008000004 */
[----:B------:R-:W-:Y:S01]  /*5170*/  LOP3.LUT R2, R3, 0xffff, RZ, 0xc0, !PT ;  /* 0x0000ffff03027812 */ /* 0x000fe200078ec0ff */
[----:B------:R-:W-:Y:S02]  /*5180*/  IMAD.MOV.U32 R3, RZ, RZ, 0xffff ;  /* 0x0000ffffff037424 */ /* 0x000fe400078e00ff */
[----:B-1----:R-:W-:Y:S01]  /*5190*/  IMAD.MOV.U32 R5, RZ, RZ, 0x1 ;  /* 0x00000001ff057424 */ /* 0x002fe200078e00ff */
[----:B------:R-:W-:-:S04]  /*51a0*/  SHF.R.U32.HI R2, RZ, 0x5, R2 ;  /* 0x00000005ff027819 */ /* 0x000fc80000011602 */
[----:B------:R-:W-:Y:S01]  /*51b0*/  @!P0 SYNCS.ARRIVE.TRANS64.RED.A1T0 RZ, [UR4], RZ ;  /* 0x000000ffffff89a7 */ /* 0x000fe20008100404 */
[----:B------:R-:W-:Y:S01]  /*51c0*/  NOP ;  /* 0x0000000000007918 */ /* 0x000fe20000000000 */
[----:B------:R-:W1:Y:S01]  /*51d0*/  LDS R0, [UR8+0x14] ;  /* 0x00001408ff007984 */ /* 0x000e620008000800 */
[-C--:B------:R-:W-:Y:S02]  /*51e0*/  SHF.L.U32 R3, R3, R2.reuse, RZ ;  /* 0x0000000203037219 */ /* 0x080fe400000006ff */
[----:B------:R-:W-:Y:S02]  /*51f0*/  SHF.L.U32 R5, R5, R2, RZ ;  /* 0x0000000205057219 */ /* 0x000fe400000006ff */
[----:B-1----:R-:W-:-:S04]  /*5200*/  LOP3.LUT R0, R0, R3, RZ, 0xc0, !PT ;  /* 0x0000000300007212 */ /* 0x002fc800078ec0ff */
[----:B------:R-:W-:-:S13]  /*5210*/  ISETP.NE.AND P0, PT, R0, R3, PT ;  /* 0x000000030000720c */ /* 0x000fda0003f05270 */
[----:B------:R-:W-:Y:S05]  /*5220*/  @P0 BRA `(.L_x_98) ;  /* 0x00000000005c0947 */ /* 0x000fea0003800000 */
[----:B------:R-:W1:Y:S02]  /*5230*/  LDS R0, [UR8+0x18] ;  /* 0x00001808ff007984 */ /* 0x000e640008000800 */
[----:B-1----:R-:W-:-:S04]  /*5240*/  LOP3.LUT R0, R0, R5, RZ, 0xc0, !PT ;  /* 0x0000000500007212 */ /* 0x002fc800078ec0ff */
[----:B------:R-:W-:-:S13]  /*5250*/  ISETP.NE.AND P0, PT, R0, R5, PT ;  /* 0x000000050000720c */ /* 0x000fda0003f05270 */
[----:B------:R-:W-:Y:S05]  /*5260*/  @P0 BRA `(.L_x_99) ;  /* 0x0000000000400947 */ /* 0x000fea0003800000 */
[----:B------:R-:W-:Y:S01]  /*5270*/  R2UR UR4, R3 ;  /* 0x00000000030472ca */ /* 0x000fe200000e0000 */
[----:B------:R-:W1:Y:S01]  /*5280*/  S2R R2, SR_LANEID ;  /* 0x0000000000027919 */ /* 0x000e620000000000 */
[----:B------:R-:W-:-:S04]  /*5290*/  LOP3.LUT R5, RZ, R5, RZ, 0x33, !PT ;  /* 0x00000005ff057212 */ /* 0x000fc800078e33ff */
[----:B---3--:R-:W2:Y:S07]  /*52a0*/  REDUX UR6, R5 ;  /* 0x00000000050673c4 */ /* 0x008eae0000000000 */
[----:B------:R-:W-:-:S03]  /*52b0*/  ULOP3.LUT UR5, URZ, UR4, URZ, 0x33, !UPT ;  /* 0x00000004ff057292 */ /* 0x000fc6000f8e33ff */
[----:B------:R-:W-:Y:S02]  /*52c0*/  VOTEU.ANY UR4, UPT, PT ;  /* 0x0000000000047886 */ /* 0x000fe400038e0100 */
[----:B------:R-:W-:Y:S01]  /*52d0*/  UFLO.U32 UR4, UR4 ;  /* 0x00000004000472bd */ /* 0x000fe200080e0000 */
[----:B------:R-:W-:-:S04]  /*52e0*/  IMAD.U32 R0, RZ, RZ, UR5 ;  /* 0x00000005ff007e24 */ /* 0x000fc8000f8e00ff */
[----:B------:R-:W3:Y:S02]  /*52f0*/  REDUX UR7, R0 ;  /* 0x00000000000773c4 */ /* 0x000ee40000000000 */
[----:B------:R4:W-:Y:S01]  /*5300*/  UTCATOMSWS.AND URZ, UR5 ;  /* 0x0000000500ff79e3 */ /* 0x0009e20008000000 */
[----:B-1----:R-:W-:Y:S01]  /*5310*/  ISETP.EQ.U32.AND P0, PT, R2, UR4, PT ;  /* 0x0000000402007c0c */ /* 0x002fe2000bf02070 */
[----:B--2---:R-:W-:Y:S02]  /*5320*/  IMAD.U32 R2, RZ, RZ, UR6 ;  /* 0x00000006ff027e24 */ /* 0x004fe4000f8e00ff */
[----:B---3--:R-:W-:-:S10]  /*5330*/  IMAD.U32 R3, RZ, RZ, UR7 ;  /* 0x00000007ff037e24 */ /* 0x008fd4000f8e00ff */
[----:B------:R4:W-:Y:S04]  /*5340*/  @P0 ATOMS.AND RZ, [UR8+0x14], R3 ;  /* 0x00001403ffff098c */ /* 0x0009e8000a800008 */
[----:B------:R4:W-:Y:S01]  /*5350*/  @P0 ATOMS.AND RZ, [UR8+0x18], R2 ;  /* 0x00001802ffff098c */ /* 0x0009e2000a800008 */
[----:B------:R-:W-:Y:S05]  /*5360*/  BRA `(.L_x_100) ;  /* 0x0000000000147947 */ /* 0x000fea0003800000 */
.L_x_99:
[----:B------:R-:W-:Y:S02]  /*5370*/  MOV R2, 0x5390 ;  /* 0x0000539000027802 */ /* 0x000fe40000000f00 */
[----:B---3-5:R-:W-:Y:S05]  /*5380*/  CALL.REL.NOINC `($__internal_0_$__cuda_sm10x_tcgen05_guardrail_trap_col_being_dealloced_not_returned_by_alloc) ;  /* 0x0000005400b47944 */ /* 0x028fea0003c00000 */
[----:B------:R-:W-:Y:S05]  /*5390*/  BRA `(.L_x_100) ;  /* 0x0000000000087947 */ /* 0x000fea0003800000 */
.L_x_98:
[----:B------:R-:W-:Y:S02]  /*53a0*/  MOV R2, 0x53c0 ;  /* 0x000053c000027802 */ /* 0x000fe40000000f00 */
[----:B---3-5:R-:W-:Y:S05]  /*53b0*/  CALL.REL.NOINC `($__internal_2_$__cuda_sm10x_tcgen05_guardrail_trap_unallocated_columns_being_dealloced) ;  /* 0x0000005400c07944 */ /* 0x028fea0003c00000 */
.L_x_100:
[----:B------:R-:W-:Y:S01]  /*53c0*/  NOP ;  /* 0x0000000000007918 */ /* 0x000fe20000000000 */
[----:B----4-:R-:W-:Y:S05]  /*53d0*/  EXIT ;  /* 0x000000000000794d */ /* 0x010fea0003800000 */
.L_x_72:
[----:B------:R-:W2:Y:S01]  /*53e0*/  LDCU UR5, c[0x0][0x384] ;  /* 0x00007080ff0577ac */ /* 0x000ea20008000800 */
[----:B------:R-:W-:Y:S02]  /*53f0*/  UISETP.NE.OR UP0, UPT, UR18, 0x3, !UP3 ;  /* 0x000000031200788c */ /* 0x000fe4000df05670 */
[----:B--2---:R-:W-:-:S07]  /*5400*/  UIADD3 UR5, UPT, UPT, UR5, 0x7f, URZ ;  /* 0x0000007f05057890 */ /* 0x004fce000fffe0ff */
[----:B------:R-:W-:Y:S05]  /*5410*/  BRA.U UP0, `(.L_x_101) ;  /* 0x0000001100e07547 */ /* 0x000fea000b800000 */
[----:B------:R-:W-:Y:S01]  /*5420*/  USHF.R.S32.HI UR4, URZ, 0x1f, UR5 ;  /* 0x0000001fff047899 */ /* 0x000fe20008011405 */
[----:B------:R-:W2:Y:S01]  /*5430*/  LDC.64 R14, c[0x0][0x348] ;  /* 0x0000d200ff0e7b82 */ /* 0x000ea20000000a00 */
[----:B------:R-:W3:Y:S01]  /*5440*/  LDCU UR38, c[0x0][0x370] ;  /* 0x00006e00ff2677ac */ /* 0x000ee20008000800 */
[----:B------:R-:W-:Y:S02]  /*5450*/  HFMA2 R10, -RZ, RZ, 0, 5.9604644775390625e-08 ;  /* 0x00000001ff0a7431 */ /* 0x000fe400000001ff */
[----:B------:R-:W-:Y:S01]  /*5460*/  IMAD.MOV.U32 R8, RZ, RZ, RZ ;  /* 0x000000ffff087224 */ /* 0x000fe200078e00ff */
[----:B------:R-:W-:Y:S01]  /*5470*/  ULEA.HI UR4, UR4, UR5, URZ, 0x7 ;  /* 0x0000000504047291 */ /* 0x000fe2000f8f38ff */
[----:B------:R-:W3:Y:S03]  /*5480*/  LDCU.128 UR40, c[0x0][0xb10] ;  /* 0x00016200ff2877ac */ /* 0x000ee60008000c00 */
[----:B------:R-:W-:Y:S01]  /*5490*/  USHF.R.S32.HI UR32, URZ, 0x7, UR4 ;  /* 0x00000007ff207899 */ /* 0x000fe20008011404 */
[----:B------:R-:W4:Y:S05]  /*54a0*/  LDCU UR37, c[0x0][0x374] ;  /* 0x00006e80ff2577ac */ /* 0x000f2a0008000800 */
[----:B------:R-:W-:Y:S01]  /*54b0*/  IMAD.U32 R2, RZ, RZ, UR32 ;  /* 0x00000020ff027e24 */ /* 0x000fe2000f8e00ff */
[----:B------:R-:W1:Y:S04]  /*54c0*/  LDCU.64 UR4, c[0x0][0x888] ;  /* 0x00011100ff0477ac */ /* 0x000e680008000a00 */
[----:B------:R-:W-:Y:S01]  /*54d0*/  IABS R0, R2 ;  /* 0x0000000200007213 */ /* 0x000fe20000000000 */
[----:B------:R-:W4:Y:S03]  /*54e0*/  LDCU.64 UR34, c[0x0][0x890] ;  /* 0x00011200ff2277ac */ /* 0x000f260008000a00 */
[----:B------:R-:W-:Y:S01]  /*54f0*/  R2UR UR33, R0 ;  /* 0x00000000002172ca */ /* 0x000fe200000e0000 */
[----:B------:R-:W2:Y:S01]  /*5500*/  LDCU UR30, c[0x0][0xb0c] ;  /* 0x00016180ff1e77ac */ /* 0x000ea20008000800 */
[----:B------:R-:W2:Y:S01]  /*5510*/  LDCU UR52, c[0x0][0xb20] ;  /* 0x00016400ff3477ac */ /* 0x000ea20008000800 */
[----:B------:R-:W2:Y:S10]  /*5520*/  LDCU UR36, c[0x0][0x388] ;  /* 0x00007100ff2477ac */ /* 0x000eb40008000800 */
[----:B------:R-:W2:Y:S01]  /*5530*/  I2F.RP R3, UR33 ;  /* 0x0000002100037d06 */ /* 0x000ea20008209400 */
[----:B-1----:R-:W-:Y:S01]  /*5540*/  UISETP.NE.U32.AND UP0, UPT, UR4, URZ, UPT ;  /* 0x000000ff0400728c */ /* 0x002fe2000bf05070 */
[----:B------:R-:W1:Y:S03]  /*5550*/  LDCU UR4, c[0x0][0xb30] ;  /* 0x00016600ff0477ac */ /* 0x000e660008000800 */
[----:B------:R-:W-:Y:S01]  /*5560*/  UISETP.NE.AND.EX UP5, UPT, UR5, URZ, UPT, UP0 ;  /* 0x000000ff0500728c */ /* 0x000fe2000bfa5300 */
[----:B------:R-:W-:Y:S01]  /*5570*/  UMOV UR31, 0x400 ;  /* 0x00000400001f7882 */ /* 0x000fe20000000000 */
[----:B---3--:R-:W-:-:S02]  /*5580*/  UIMAD.WIDE.U32 UR8, UR38, UR40, URZ ;  /* 0x00000028260872a5 */ /* 0x008fc4000f8e00ff */
[----:B------:R-:W-:Y:S02]  /*5590*/  ULEA UR31, UR50, UR31, 0x18 ;  /* 0x0000001f321f7291 */ /* 0x000fe4000f8ec0ff */
[----:B----4-:R-:W-:Y:S01]  /*55a0*/  UIMAD.WIDE.U32 UR10, UR37, UR43, URZ ;  /* 0x0000002b250a72a5 */ /* 0x010fe2000f8e00ff */
[----:B--2---:R-:W2:Y:S01]  /*55b0*/  MUFU.RCP R0, R3 ;  /* 0x0000000300007308 */ /* 0x004ea20000001000 */
[----:B------:R-:W-:Y:S01]  /*55c0*/  UMOV UR6, URZ ;  /* 0x000000ff00067c82 */ /* 0x000fe20008000000 */
[----:B------:R-:W-:Y:S02]  /*55d0*/  UIADD3 UR49, UPT, UPT, UR31, 0x1a8, URZ ;  /* 0x000001a81f317890 */ /* 0x000fe4000fffe0ff */
[----:B------:R-:W-:Y:S02]  /*55e0*/  UISETP.NE.U32.AND UP6, UPT, UR34, URZ, UPT ;  /* 0x000000ff2200728c */ /* 0x000fe4000bfc5070 */
[----:B------:R-:W-:Y:S02]  /*55f0*/  UIADD3 UR47, UPT, UPT, UR31, 0x1d8, URZ ;  /* 0x000001d81f2f7890 */ /* 0x000fe4000fffe0ff */
[----:B------:R-:W-:-:S02]  /*5600*/  UIADD3 UR25, UPT, UPT, UR31, 0x1a0, URZ ;  /* 0x000001a01f197890 */ /* 0x000fc4000fffe0ff */
[----:B------:R-:W-:Y:S02]  /*5610*/  UISETP.NE.AND UP0, UPT, UR39, 0x1, UPT ;  /* 0x000000012700788c */ /* 0x000fe4000bf05270 */
[----:B------:R-:W-:Y:S01]  /*5620*/  UISETP.NE.AND UP0, UPT, UR30, 0x1, UPT ;  /* 0x000000011e00788c */ /* 0x000fe2000bf05270 */
[----:B------:R-:W-:Y:S01]  /*5630*/  UMOV UR46, UR9 ;  /* 0x00000009002e7c82 */ /* 0x000fe20008000000 */
[----:B------:R-:W-:Y:S01]  /*5640*/  UMOV UR45, UR11 ;  /* 0x0000000b002d7c82 */ /* 0x000fe20008000000 */
[----:B------:R-:W-:Y:S01]  /*5650*/  UISETP.GE.AND UP2, UPT, UR39, 0x1, UPT ;  /* 0x000000012700788c */ /* 0x000fe2000bf46270 */
[----:B--2---:R-:W-:Y:S01]  /*5660*/  VIADD R0, R0, 0xffffffe ;  /* 0x0ffffffe00007836 */ /* 0x004fe20000000000 */
[----:B------:R-:W-:Y:S02]  /*5670*/  UPRMT UR49, UR50, 0x654, UR49 ;  /* 0x0000065432317896 */ /* 0x000fe40008000031 */
[----:B------:R-:W-:Y:S02]  /*5680*/  UISETP.NE.AND UP0, UPT, UR42, 0x1, UPT ;  /* 0x000000012a00788c */ /* 0x000fe4000bf05270 */
[----:B------:R-:W-:Y:S01]  /*5690*/  UPLOP3.LUT UP4, UPT, UPT, UPT, UPT, 0x40, 0x4 ;  /* 0x000000000004789c */ /* 0x000fe20003f8e870 */
[----:B------:R-:W2:Y:S01]  /*56a0*/  F2I.FTZ.U32.TRUNC.NTZ R0, R0 ;  /* 0x0000000000007305 */ /* 0x000ea2000021f000 */
[----:B------:R-:W3:Y:S01]  /*56b0*/  LDCU.64 UR22, c[0x0][0xb28] ;  /* 0x00016500ff1677ac */ /* 0x000ee20008000a00 */
[----:B------:R-:W-:-:S02]  /*56c0*/  UISETP.NE.AND.EX UP6, UPT, UR35, URZ, UPT, UP6 ;  /* 0x000000ff2300728c */ /* 0x000fc4000bfc5360 */
[----:B------:R-:W-:Y:S02]  /*56d0*/  UPRMT UR47, URZ, 0x654, UR47 ;  /* 0x00000654ff2f7896 */ /* 0x000fe4000800002f */
[----:B------:R-:W-:Y:S02]  /*56e0*/  UPRMT UR50, UR50, 0x654, UR25 ;  /* 0x0000065432327896 */ /* 0x000fe40008000019 */
[----:B------:R-:W-:Y:S02]  /*56f0*/  USHF.R.U32.HI UR46, URZ, UR41, UR46 ;  /* 0x00000029ff2e7299 */ /* 0x000fe4000801162e */
[----:B------:R-:W-:Y:S01]  /*5700*/  USHF.R.U32.HI UR45, URZ, UR52, UR45 ;  /* 0x00000034ff2d7299 */ /* 0x000fe2000801162d */
[----:B--2---:R-:W-:Y:S01]  /*5710*/  R2UR UR7, R0 ;  /* 0x00000000000772ca */ /* 0x004fe200000e0000 */
[----:B-1----:R-:W-:Y:S01]  /*5720*/  UISETP.NE.AND UP3, UPT, UR4, 0x1, UPT ;  /* 0x000000010400788c */ /* 0x002fe2000bf65270 */
[----:B------:R-:W-:Y:S01]  /*5730*/  IABS R0, R2 ;  /* 0x0000000200007213 */ /* 0x000fe20000000000 */
[----:B------:R-:W-:Y:S01]  /*5740*/  UISETP.NE.AND UP2, UPT, UR36, URZ, UPT ;  /* 0x000000ff2400728c */ /* 0x000fe2000bf45270 */
[----:B------:R-:W-:Y:S01]  /*5750*/  MOV R2, 0x1000 ;  /* 0x0000100000027802 */ /* 0x000fe20000000f00 */
[----:B------:R-:W-:-:S02]  /*5760*/  UISETP.NE.AND UP0, UPT, UR32, URZ, UPT ;  /* 0x000000ff2000728c */ /* 0x000fc4000bf05270 */
[----:B------:R-:W-:-:S05]  /*5770*/  IMAD.MOV R0, RZ, RZ, -R0 ;  /* 0x000000ffff007224 */ /* 0x000fca00078e0a00 */
[----:B------:R-:W-:Y:S01]  /*5780*/  R2UR UR48, R0 ;  /* 0x00000000003072ca */ /* 0x000fe200000e0000 */
[----:B------:R-:W-:-:S04]  /*5790*/  UIADD3 UR5, UPT, UPT, URZ, -UR7, URZ ;  /* 0x80000007ff057290 */ /* 0x000fc8000fffe0ff */
[----:B------:R-:W-:-:S04]  /*57a0*/  UIMAD UR5, UR5, UR33, URZ ;  /* 0x00000021050572a4 */ /* 0x000fc8000f8e02ff */
[----:B------:R-:W-:-:S07]  /*57b0*/  UIMAD.WIDE.U32 UR6, UR7, UR5, UR6 ;  /* 0x00000005070672a5 */ /* 0x000fce000f8e0006 */
[----:B---3--:R-:W-:-:S05]  /*57c0*/  UMOV UR44, UR7 ;  /* 0x00000007002c7c82 */ /* 0x008fca0008000000 */
.L_x_110:
[----:B------:R-:W-:Y:S04]  /*57d0*/  SHF.L.U32 R3, R8, 0x1f, RZ ;  /* 0x0000001f08037819 */ /* 0x000fe800000006ff */
[----:B------:R-:W1:Y:S02]  /*57e0*/  SYNCS.PHASECHK.TRANS64.TRYWAIT P0, [UR31+0x1d0], R3 ;  /* 0x0001d003ff0075a7 */ /* 0x000e64000800111f */
[----:B-12---:R-:W-:Y:S05]  /*57f0*/  @!P0 BRA `(.L_x_102) ;  /* 0x0000004c00cc8947 */ /* 0x006fea0003800000 */
.L_x_210:
[----:B------:R-:W2:Y:S01]  /*5800*/  LDS.128 R4, [UR31+0x210] ;  /* 0x0002101fff047984 */ /* 0x000ea20008000c00 */
[----:B------:R-:W-:Y:S01]  /*5810*/  UISETP.GE.AND UP0, UPT, UR39, 0x1, UPT ;  /* 0x000000012700788c */ /* 0x000fe2000bf06270 */
[----:B------:R-:W-:Y:S01]  /*5820*/  @!PT LDS RZ, [RZ] ;  /* 0x00000000fffff984 */ /* 0x000fe20000000800 */
[----:B------:R-:W-:Y:S01]  /*5830*/  @!PT LDS RZ, [RZ] ;  /* 0x00000000fffff984 */ /* 0x000fe20000000800 */
[----:B------:R-:W-:Y:S01]  /*5840*/  @!PT LDS RZ, [RZ] ;  /* 0x00000000fffff984 */ /* 0x000fe20000000800 */
[----:B------:R-:W-:Y:S01]  /*5850*/  @!PT LDS RZ, [RZ] ;  /* 0x00000000fffff984 */ /* 0x000fe20000000800 */
[----:B------:R3:W-:Y:S06]  /*5860*/  MEMBAR.ALL.CTA ;  /* 0x0000000000007992 */ /* 0x0007ec0000008000 */
[----:B---3--:R-:W3:Y:S02]  /*5870*/  FENCE.VIEW.ASYNC.S ;  /* 0x00000000000073c6 */ /* 0x008ee40000000000 */
[----:B---3--:R-:W-:Y:S01]  /*5880*/  SYNCS.ARRIVE.TRANS64.RED.A1T0 RZ, [UR47], RZ ;  /* 0x000000ffffff79a7 */ /* 0x008fe2000810042f */
[----:B--2---:R-:W-:Y:S11]  /*5890*/  LOP3.LUT P0, RZ, R6, 0x1, RZ, 0xc0, !PT ;  /* 0x0000000106ff7812 */ /* 0x004ff6000780c0ff */
[----:B------:R-:W-:Y:S02]  /*58a0*/  @!UPT UIADD3 URZ, UPT, UPT, URZ, URZ, URZ ;  /* 0x000000fffffff290 */ /* 0x000fe4000fffe0ff */
[----:B------:R-:W-:Y:S01]  /*58b0*/  VOTEU.ANY UP2, P0 ;  /* 0x0000000000ff7886 */ /* 0x000fe20000040100 */
[----:B------:R-:W-:Y:S11]  /*58c0*/  PLOP3.LUT P0, PT, PT, PT, UP2, 0x80, 0x8 ;  /* 0x000000000008781c */ /* 0x000ff60003f0f028 */
[----:B------:R-:W-:Y:S02]  /*58d0*/  @!UPT UIADD3 URZ, UPT, UPT, URZ, URZ, URZ ;  /* 0x000000fffffff290 */ /* 0x000fe4000fffe0ff */
[----:B-1----:R-:W-:Y:S02]  /*58e0*/  @P0 MOV R3, R4 ;  /* 0x0000000400030202 */ /* 0x002fe40000000f00 */
[----:B------:R-:W-:Y:S02]  /*58f0*/  @P0 LOP3.LUT R0, R5, 0xffff, RZ, 0xc0, !PT ;  /* 0x0000ffff05000812 */ /* 0x000fe400078ec0ff */
[----:B------:R-:W-:Y:S02]  /*5900*/  @P0 R2UR UR5, R3 ;  /* 0x00000000030502ca */ /* 0x000fe400000e0000 */
[----:B------:R-:W-:Y:S11]  /*5910*/  @P0 R2UR UR4, R0 ;  /* 0x00000000000402ca */ /* 0x000ff600000e0000 */
[----:B------:R-:W-:Y:S02]  /*5920*/  @UP2 UMOV UR15, UR5 ;  /* 0x00000005000f2c82 */ /* 0x000fe40008000000 */
[----:B------:R-:W-:Y:S01]  /*5930*/  @UP2 UMOV UR14, UR4 ;  /* 0x00000004000e2c82 */ /* 0x000fe20008000000 */
[----:B------:R-:W-:Y:S05]  /*5940*/  BRA.U !UP0, `(.L_x_103) ;  /* 0x0000000108c07547 */ /* 0x000fea000b800000 */
[----:B------:R-:W-:Y:S02]  /*5950*/  UIMAD.WIDE.U32 UR8, UR14, UR43, URZ ;  /* 0x0000002b0e0872a5 */ /* 0x000fe4000f8e00ff */
[----:B------:R-:W-:Y:S02]  /*5960*/  UP2UR UR18, UPR, URZ, 0x4 ;  /* 0x00000004ff127883 */ /* 0x000fe40008000000 */
[----:B------:R-:W-:Y:S02]  /*5970*/  UISETP.NE.AND UP2, UPT, UR42, 0x1, UPT ;  /* 0x000000012a00788c */ /* 0x000fe4000bf45270 */
[----:B------:R-:W-:Y:S02]  /*5980*/  UIMAD.WIDE.U32 UR10, UR15, UR40, URZ ;  /* 0x000000280f0a72a5 */ /* 0x000fe4000f8e00ff */
[----:B------:R-:W-:Y:S02]  /*5990*/  USEL UR4, UR37, UR45, !UP2 ;  /* 0x0000002d25047287 */ /* 0x000fe4000d000000 */
[----:B------:R-:W-:Y:S02]  /*59a0*/  UISETP.NE.AND UP0, UPT, UR30, 0x1, UPT ;  /* 0x000000011e00788c */ /* 0x000fe4000bf05270 */
[----:B------:R-:W-:Y:S02]  /*59b0*/  UP2UR UR20, UPR, URZ, 0x2 ;  /* 0x00000002ff147883 */ /* 0x000fe40008000000 */
[----:B------:R-:W-:Y:S02]  /*59c0*/  UISETP.NE.AND UP1, UPT, UR39, 0x1, UPT ;  /* 0x000000012700788c */ /* 0x000fe4000bf25270 */
[----:B------:R-:W-:Y:S02]  /*59d0*/  UIMAD.WIDE.U32 UR12, UR4, UR22, URZ ;  /* 0x00000016040c72a5 */ /* 0x000fe4000f8e00ff */
[----:B------:R-:W-:Y:S01]  /*59e0*/  USEL UR7, UR38, UR46, !UP0 ;  /* 0x0000002e26077287 */ /* 0x000fe2000c000000 */
[----:B------:R-:W-:Y:S02]  /*59f0*/  UMOV UR5, UR9 ;  /* 0x0000000900057c82 */ /* 0x000fe40008000000 */
[----:B------:R-:W-:Y:S02]  /*5a00*/  USHF.R.U32.HI UR6, URZ, UR52, UR5 ;  /* 0x00000034ff067299 */ /* 0x000fe40008011605 */
[----:B------:R-:W-:Y:S02]  /*5a10*/  UIMAD.WIDE.U32 UR16, UR7, UR22, URZ ;  /* 0x00000016071072a5 */ /* 0x000fe4000f8e00ff */
[----:B------:R-:W-:Y:S02]  /*5a20*/  USEL UR6, UR14, UR6, !UP2 ;  /* 0x000000060e067287 */ /* 0x000fe4000d000000 */
[----:B------:R-:W-:Y:S01]  /*5a30*/  UISETP.NE.AND UP2, UPT, UR18, URZ, UPT ;  /* 0x000000ff1200728c */ /* 0x000fe2000bf45270 */
[----:B------:R-:W-:Y:S01]  /*5a40*/  UMOV UR5, UR11 ;  /* 0x0000000b00057c82 */ /* 0x000fe20008000000 */
[----:B------:R-:W-:Y:S02]  /*5a50*/  UIMAD.WIDE.U32 UR10, UR6, UR22, URZ ;  /* 0x00000016060a72a5 */ /* 0x000fe4000f8e00ff */
[----:B------:R-:W-:Y:S03]  /*5a60*/  USHF.R.U32.HI UR8, URZ, UR41, UR5 ;  /* 0x00000029ff087299 */ /* 0x000fe60008011605 */
[----:B------:R-:W-:Y:S02]  /*5a70*/  UMOV UR5, UR13 ;  /* 0x0000000d00057c82 */ /* 0x000fe40008000000 */
[----:B------:R-:W-:Y:S03]  /*5a80*/  @UP1 USHF.R.U32.HI UR4, URZ, UR23, UR5 ;  /* 0x00000017ff041299 */ /* 0x000fe60008011605 */
[----:B------:R-:W-:Y:S01]  /*5a90*/  UMOV UR5, UR17 ;  /* 0x0000001100057c82 */ /* 0x000fe20008000000 */
[----:B------:R-:W-:Y:S02]  /*5aa0*/  UIMAD UR4, UR39, UR4, URZ ;  /* 0x00000004270472a4 */ /* 0x000fe4000f8e02ff */
[----:B------:R-:W-:Y:S02]  /*5ab0*/  @UP1 USHF.R.U32.HI UR7, URZ, UR23, UR5 ;  /* 0x00000017ff071299 */ /* 0x000fe40008011605 */
[----:B------:R-:W-:Y:S02]  /*5ac0*/  USEL UR5, UR15, UR8, !UP0 ;  /* 0x000000080f057287 */ /* 0x000fe4000c000000 */
[----:B------:R-:W-:Y:S02]  /*5ad0*/  UIMAD UR8, UR39, UR7, URZ ;  /* 0x00000007270872a4 */ /* 0x000fe4000f8e02ff */
[----:B------:R-:W-:Y:S03]  /*5ae0*/  UISETP.GE.AND UP0, UPT, UR6, UR4, UPT ;  /* 0x000000040600728c */ /* 0x000fe6000bf06270 */
[----:B------:R-:W-:Y:S01]  /*5af0*/  UMOV UR4, UR11 ;  /* 0x0000000b00047c82 */ /* 0x000fe20008000000 */
[----:B------:R-:W-:Y:S02]  /*5b00*/  UISETP.GE.OR UP0, UPT, UR5, UR8, UP0 ;  /* 0x000000080500728c */ /* 0x000fe40008706670 */
[----:B------:R-:W-:Y:S02]  /*5b10*/  USHF.R.U32.HI UR4, URZ, UR23, UR4 ;  /* 0x00000017ff047299 */ /* 0x000fe40008011604 */
[----:B------:R-:W-:Y:S02]  /*5b20*/  UIMAD.WIDE.U32 UR8, UR5, UR22, URZ ;  /* 0x00000016050872a5 */ /* 0x000fe4000f8e00ff */
[----:B------:R-:W-:Y:S04]  /*5b30*/  USEL UR10, UR6, UR4, !UP1 ;  /* 0x00000004060a7287 */ /* 0x000fe8000c800000 */
[----:B------:R-:W-:Y:S01]  /*5b40*/  UIADD3 UR11, UPT, UPT, -UR10, URZ, URZ ;  /* 0x000000ff0a0b7290 */ /* 0x000fe2000fffe1ff */
[----:B------:R-:W-:Y:S02]  /*5b50*/  @!UP0 UMOV UR4, UR9 ;  /* 0x0000000900048c82 */ /* 0x000fe40008000000 */
[----:B------:R-:W-:Y:S02]  /*5b60*/  @!UP0 USHF.R.U32.HI UR4, URZ, UR23, UR4 ;  /* 0x00000017ff048299 */ /* 0x000fe40008011604 */
[----:B------:R-:W-:Y:S02]  /*5b70*/  UIMAD UR8, UR39, UR11, UR6 ;  /* 0x0000000b270872a4 */ /* 0x000fe4000f8e0206 */
[----:B------:R-:W-:Y:S02]  /*5b80*/  @!UP0 USEL UR4, UR5, UR4, !UP1 ;  /* 0x0000000405048287 */ /* 0x000fe4000c800000 */
[----:B------:R-:W-:Y:S02]  /*5b90*/  UISETP.NE.AND UP1, UPT, UR20, URZ, UPT ;  /* 0x000000ff1400728c */ /* 0x000fe4000bf25270 */
[----:B------:R-:W-:Y:S02]  /*5ba0*/  @!UP0 UIMAD UR7, UR7, UR8, UR4 ;  /* 0x00000008070782a4 */ /* 0x000fe4000f8e0204 */
[----:B------:R-:W-:Y:S02]  /*5bb0*/  @!UP0 UIADD3 UR9, UPT, UPT, UR10, -UR4, URZ ;  /* 0x800000040a098290 */ /* 0x000fe4000fffe0ff */
[----:B------:R-:W-:Y:S02]  /*5bc0*/  UIADD3 UR8, UPT, UPT, -UR6, URZ, URZ ;  /* 0x000000ff06087290 */ /* 0x000fe4000fffe1ff */
[----:B------:R-:W-:Y:S02]  /*5bd0*/  UIADD3 UR4, UPT, UPT, -UR5, URZ, URZ ;  /* 0x000000ff05047290 */ /* 0x000fe4000fffe1ff */
[----:B------:R-:W-:Y:S03]  /*5be0*/  @!UP0 UIMAD UR6, UR9, UR39, UR5 ;  /* 0x00000027090682a4 */ /* 0x000fe6000f8e0205 */
[----:B------:R-:W-:Y:S01]  /*5bf0*/  @!UP0 UMOV UR5, UR7 ;  /* 0x0000000700058c82 */ /* 0x000fe20008000000 */
[----:B------:R-:W-:Y:S02]  /*5c00*/  UIMAD UR7, UR30, UR4, UR15 ;  /* 0x000000041e0772a4 */ /* 0x000fe4000f8e020f */
[----:B------:R-:W-:Y:S02]  /*5c10*/  UIMAD UR4, UR42, UR8, UR14 ;  /* 0x000000082a0472a4 */ /* 0x000fe4000f8e020e */
[----:B------:R-:W-:Y:S02]  /*5c20*/  UIMAD UR15, UR5, UR30, UR7 ;  /* 0x0000001e050f72a4 */ /* 0x000fe4000f8e0207 */
[----:B------:R-:W-:Y:S11]  /*5c30*/  UIMAD UR14, UR6, UR42, UR4 ;  /* 0x0000002a060e72a4 */ /* 0x000ff6000f8e0204 */
[----:B------:R-:W-:Y:S01]  /*5c40*/  @!UPT UIADD3 URZ, UPT, UPT, URZ, URZ, URZ ;  /* 0x000000fffffff290 */ /* 0x000fe2000fffe0ff */
.L_x_103:
[----:B------:R-:W1:Y:S01]  /*5c50*/  @!UP3 LDCU.128 UR8, c[0x0][0xb10] ;  /* 0x00016200ff08b7ac */ /* 0x000e620008000c00 */
[----:B------:R-:W-:Y:S04]  /*5c60*/  MOV R0, UR19 ;  /* 0x0000001300007c02 */ /* 0x000fe80008000f00 */
[----:B------:R-:W-:Y:S01]  /*5c70*/  IABS R0, R0 ;  /* 0x0000000000007213 */ /* 0x000fe20000000000 */
[----:B------:R-:W2:Y:S01]  /*5c80*/  @!UP3 LDCU UR5, c[0x0][0xb0c] ;  /* 0x00016180ff05b7ac */ /* 0x000ea20008000800 */
[----:B-1----:R-:W-:Y:S07]  /*5c90*/  UIMAD.WIDE.U32 UR6, UR15, UR8, URZ ;  /* 0x000000080f0672a5 */ /* 0x002fee000f8e00ff */
[----:B------:R-:W-:Y:S01]  /*5ca0*/  @!UP3 UMOV UR4, UR7 ;  /* 0x000000070004bc82 */ /* 0x000fe20008000000 */
[----:B--2---:R-:W-:Y:S02]  /*5cb0*/  @!UP3 UISETP.NE.AND UP0, UPT, UR5, 0x1, UPT ;  /* 0x000000010500b88c */ /* 0x004fe4000bf05270 */
[----:B------:R-:W-:Y:S02]  /*5cc0*/  @!UP3 USHF.R.U32.HI UR4, URZ, UR9, UR4 ;  /* 0x00000009ff04b299 */ /* 0x000fe40008011604 */
[----:B------:R-:W-:Y:S02]  /*5cd0*/  UIMAD.WIDE.U32 UR6, UR14, UR11, URZ ;  /* 0x0000000b0e0672a5 */ /* 0x000fe4000f8e00ff */
[----:B------:R-:W-:Y:S02]  /*5ce0*/  @!UP3 USEL UR8, UR15, UR4, !UP0 ;  /* 0x000000040f08b287 */ /* 0x000fe4000c000000 */
[----:B------:R-:W-:Y:S03]  /*5cf0*/  @!UP3 UISETP.NE.AND UP0, UPT, UR10, 0x1, UPT ;  /* 0x000000010a00b88c */ /* 0x000fe6000bf05270 */
[----:B------:R-:W-:Y:S02]  /*5d00*/  @!UP3 UMOV UR6, UR7 ;  /* 0x000000070006bc82 */ /* 0x000fe40008000000 */
[----:B------:R-:W1:Y:S02]  /*5d10*/  @!UP3 LDCU UR4, c[0x0][0xb20] ;  /* 0x00016400ff04b7ac */ /* 0x000e640008000800 */
[----:B-1----:R-:W-:Y:S04]  /*5d20*/  @!UP3 USHF.R.U32.HI UR6, URZ, UR4, UR6 ;  /* 0x00000004ff06b299 */ /* 0x002fe80008011606 */
[----:B------:R-:W-:Y:S04]  /*5d30*/  @!UP3 USEL UR6, UR14, UR6, !UP0 ;  /* 0x000000060e06b287 */ /* 0x000fe8000c000000 */
[----:B------:R-:W-:Y:S02]  /*5d40*/  @!UP3 UIADD3 UR4, UPT, UPT, -UR8, UR6, URZ ;  /* 0x000000060804b290 */ /* 0x000fe4000fffe1ff */
[----:B------:R-:W-:Y:S02]  /*5d50*/  @!UP3 UIADD3 UR6, UPT, UPT, UR8, -UR6, URZ ;  /* 0x800000060806b290 */ /* 0x000fe4000fffe0ff */
[----:B------:R-:W-:Y:S02]  /*5d60*/  @!UP3 UIMAD UR15, UR4, UR5, UR15 ;  /* 0x00000005040fb2a4 */ /* 0x000fe4000f8e020f */
[----:B------:R-:W-:Y:S01]  /*5d70*/  @!UP3 UIMAD UR14, UR6, UR10, UR14 ;  /* 0x0000000a060eb2a4 */ /* 0x000fe2000f8e020e */
[----:B------:R-:W-:Y:S11]  /*5d80*/  BRA.U UP4, `(.L_x_104) ;  /* 0x0000000104107547 */ /* 0x000ff6000b800000 */
[----:B------:R-:W-:Y:S04]  /*5d90*/  MOV R3, UR53 ;  /* 0x0000003500037c02 */ /* 0x000fe80008000f00 */
[----:B------:R-:W-:Y:S04]  /*5da0*/  SHF.L.U32 R12, R3, 0x1f, RZ ;  /* 0x0000001f030c7819 */ /* 0x000fe800000006ff */
[----:B------:R-:W1:Y:S02]  /*5db0*/  SYNCS.PHASECHK.TRANS64.TRYWAIT P1, [UR31+0x1c8], R12 ;  /* 0x0001c80cff0075a7 */ /* 0x000e64000802111f */
[----:B-1----:R-:W-:Y:S05]  /*5dc0*/  @!P1 BRA `(.L_x_105) ;  /* 0x0000004800709947 */ /* 0x002fea0003800000 */
.L_x_104:
[----:B------:R-:W-:Y:S01]  /*5dd0*/  UISETP.NE.AND UP4, UPT, UR32, URZ, UPT ;  /* 0x000000ff2000728c */ /* 0x000fe2000bf85270 */
[----:B------:R-:W-:Y:S01]  /*5de0*/  R2UR UR4, R0 ;  /* 0x00000000000472ca */ /* 0x000fe200000e0000 */
[----:B------:R-:W-:Y:S01]  /*5df0*/  USHF.L.U32 UR27, UR21, 0x6, URZ ;  /* 0x00000006151b7899 */ /* 0x000fe200080006ff */
[----:B------:R-:W-:Y:S05]  /*5e00*/  IMAD.U32 R0, RZ, RZ, UR36 ;  /* 0x00000024ff007e24 */ /* 0x000fea000f8e00ff */
[----:B------:R-:W-:Y:S04]  /*5e10*/  IABS R9, R0 ;  /* 0x0000000000097213 */ /* 0x000fe80000000000 */
[----:B------:R-:W2:Y:S02]  /*5e20*/  I2F.RP R16, R9 ;  /* 0x0000000900107306 */ /* 0x000ea40000209400 */
[----:B------:R-:W-:Y:S07]  /*5e30*/  UIMAD.WIDE.U32 UR6, UR44, UR4, URZ ;  /* 0x000000042c0672a5 */ /* 0x000fee000f8e00ff */
[----:B------:R-:W-:Y:S02]  /*5e40*/  UMOV UR28, UR7 ;  /* 0x00000007001c7c82 */ /* 0x000fe40008000000 */
[----:B------:R-:W-:Y:S04]  /*5e50*/  UIMAD UR4, UR28, UR48, UR4 ;  /* 0x000000301c0472a4 */ /* 0x000fe8000f8e0204 */
[----:B------:R-:W-:Y:S01]  /*5e60*/  UISETP.GT.U32.AND UP0, UPT, UR33, UR4, UPT ;  /* 0x000000042100728c */ /* 0x000fe2000bf04070 */
[----:B--2---:R-:W2:Y:S10]  /*5e70*/  MUFU.RCP R0, R16 ;  /* 0x0000001000007308 */ /* 0x004eb40000001000 */
[----:B------:R-:W-:Y:S02]  /*5e80*/  @!UP0 UIADD3 UR4, UPT, UPT, UR4, -UR33, URZ ;  /* 0x8000002104048290 */ /* 0x000fe4000fffe0ff */
[----:B------:R-:W-:Y:S02]  /*5e90*/  @!UP0 UIADD3 UR28, UPT, UPT, UR28, 0x1, URZ ;  /* 0x000000011c1c8890 */ /* 0x000fe4000fffe0ff */
[----:B------:R-:W-:Y:S02]  /*5ea0*/  UISETP.GE.U32.AND UP0, UPT, UR4, UR33, UPT ;  /* 0x000000210400728c */ /* 0x000fe4000bf06070 */
[----:B------:R-:W-:Y:S01]  /*5eb0*/  ULOP3.LUT UR4, UR19, UR32, URZ, 0x3c, !UPT ;  /* 0x0000002013047292 */ /* 0x000fe2000f8e3cff */
[----:B--2---:R-:W-:Y:S04]  /*5ec0*/  VIADD R11, R0, 0xffffffe ;  /* 0x0ffffffe000b7836 */ /* 0x004fe80000000000 */
[----:B------:R-:W1:Y:S04]  /*5ed0*/  F2I.FTZ.U32.TRUNC.NTZ R13, R11 ;  /* 0x0000000b000d7305 */ /* 0x000e68000021f000 */
[----:B------:R-:W-:Y:S02]  /*5ee0*/  @UP0 UIADD3 UR28, UPT, UPT, UR28, 0x1, URZ ;  /* 0x000000011c1c0890 */ /* 0x000fe4000fffe0ff */
[----:B------:R-:W-:Y:S01]  /*5ef0*/  UISETP.GE.AND UP0, UPT, UR4, URZ, UPT ;  /* 0x000000ff0400728c */ /* 0x000fe2000bf06270 */
[--C-:B-1----:R-:W-:Y:S10]  /*5f00*/  IMAD.MOV R12, RZ, RZ, -R13.reuse ;  /* 0x000000ffff0c7224 */ /* 0x102ff400078e0a0d */
[----:B------:R-:W-:Y:S02]  /*5f10*/  @!UP0 UIADD3 UR28, UPT, UPT, -UR28, URZ, URZ ;  /* 0x000000ff1c1c8290 */ /* 0x000fe4000fffe1ff */
[----:B------:R-:W-:Y:S01]  /*5f20*/  @!UP4 ULOP3.LUT UR28, URZ, UR32, URZ, 0x33, !UPT ;  /* 0x00000020ff1cc292 */ /* 0x000fe2000f8e33ff */
[----:B------:R-:W-:Y:S01]  /*5f30*/  IMAD R3, R12, R9, RZ ;  /* 0x000000090c037224 */ /* 0x000fe200078e02ff */
[----:B------:R-:W-:Y:S01]  /*5f40*/  UISETP.NE.AND UP4, UPT, UR36, URZ, UPT ;  /* 0x000000ff2400728c */ /* 0x000fe2000bf85270 */
[----:B------:R-:W-:Y:S01]  /*5f50*/  IMAD.MOV.U32 R12, RZ, RZ, RZ ;  /* 0x000000ffff0c7224 */ /* 0x000fe200078e00ff */
[----:B------:R-:W-:Y:S02]  /*5f60*/  ULOP3.LUT UR4, UR28, UR36, URZ, 0x3c, !UPT ;  /* 0x000000241c047292 */ /* 0x000fe4000f8e3cff */
[----:B------:R-:W-:Y:S01]  /*5f70*/  MOV R0, UR28 ;  /* 0x0000001c00007c02 */ /* 0x000fe20008000f00 */
[----:B------:R-:W-:Y:S01]  /*5f80*/  IMAD.HI.U32 R13, R13, R3, R12 ;  /* 0x000000030d0d7227 */ /* 0x000fe200078e000c */
[----:B------:R-:W-:Y:S02]  /*5f90*/  UISETP.GE.AND UP0, UPT, UR4, URZ, UPT ;  /* 0x000000ff0400728c */ /* 0x000fe4000bf06270 */
[----:B------:R-:W-:Y:S01]  /*5fa0*/  IABS R0, R0 ;  /* 0x0000000000007213 */ /* 0x000fe20000000000 */
[----:B------:R-:W-:Y:S04]  /*5fb0*/  UIADD3 UR4, UPT, UPT, -UR28, URZ, URZ ;  /* 0x000000ff1c047290 */ /* 0x000fe8000fffe1ff */
[----:B------:R-:W-:Y:S01]  /*5fc0*/  IMAD.HI.U32 R13, R13, R0, RZ ;  /* 0x000000000d0d7227 */ /* 0x000fe200078e00ff */
[----:B------:R-:W-:Y:S03]  /*5fd0*/  UIMAD UR4, UR32, UR4, UR19 ;  /* 0x00000004200472a4 */ /* 0x000fe6000f8e0213 */
[----:B------:R-:W-:Y:S01]  /*5fe0*/  IMAD.MOV R3, RZ, RZ, -R13 ;  /* 0x000000ffff037224 */ /* 0x000fe200078e0a0d */
[----:B------:R-:W-:Y:S03]  /*5ff0*/  USHF.L.U32 UR26, UR4, 0x7, URZ ;  /* 0x00000007041a7899 */ /* 0x000fe600080006ff */
[C---:B------:R-:W-:Y:S05]  /*6000*/  IMAD R0, R9.reuse, R3, R0 ;  /* 0x0000000309007224 */ /* 0x040fea00078e0200 */
[----:B------:R-:W-:Y:S11]  /*6010*/  ISETP.GT.U32.AND P1, PT, R9, R0, PT ;  /* 0x000000000900720c */ /* 0x000ff60003f24070 */
[----:B------:R-:W-:Y:S02]  /*6020*/  @!UPT UIADD3 URZ, UPT, UPT, URZ, URZ, URZ ;  /* 0x000000fffffff290 */ /* 0x000fe4000fffe0ff */
[-C--:B------:R-:W-:Y:S01]  /*6030*/  @!P1 IADD3 R0, PT, PT, R0, -R9.reuse, RZ ;  /* 0x8000000900009210 */ /* 0x080fe20007ffe0ff */
[----:B------:R-:W-:Y:S01]  /*6040*/  @!P1 VIADD R13, R13, 0x1 ;  /* 0x000000010d0d9836 */ /* 0x000fe20000000000 */
[----:B------:R-:W-:Y:S02]  /*6050*/  ISETP.NE.U32.AND P1, PT, RZ, UR34, PT ;  /* 0x00000022ff007c0c */ /* 0x000fe4000bf25070 */
[----:B------:R-:W-:Y:S02]  /*6060*/  ISETP.GE.U32.AND P2, PT, R0, R9, PT ;  /* 0x000000090000720c */ /* 0x000fe40003f46070 */
[----:B------:R-:W-:Y:S02]  /*6070*/  ISETP.NE.AND.EX P1, PT, RZ, UR35, PT, P1 ;  /* 0x00000023ff007c0c */ /* 0x000fe4000bf25310 */
[----:B------:R-:W-:Y:S09]  /*6080*/  SHF.L.U32 R9, R10, 0x1f, RZ ;  /* 0x0000001f0a097819 */ /* 0x000ff200000006ff */
[----:B------:R-:W-:Y:S04]  /*6090*/  @P2 IADD3 R13, PT, PT, R13, 0x1, RZ ;  /* 0x000000010d0d2810 */ /* 0x000fe80007ffe0ff */
[----:B------:R-:W-:Y:S11]  /*60a0*/  R2UR UR29, R13 ;  /* 0x000000000d1d72ca */ /* 0x000ff600000e0000 */
[----:B------:R-:W-:Y:S02]  /*60b0*/  @!UPT UIADD3 URZ, UPT, UPT, URZ, URZ, URZ ;  /* 0x000000fffffff290 */ /* 0x000fe4000fffe0ff */
[----:B------:R-:W-:Y:S02]  /*60c0*/  @!UP0 UIADD3 UR29, UPT, UPT, -UR29, URZ, URZ ;  /* 0x000000ff1d1d8290 */ /* 0x000fe4000fffe1ff */
[----:B------:R-:W-:Y:S04]  /*60d0*/  @!UP4 ULOP3.LUT UR29, URZ, UR36, URZ, 0x33, !UPT ;  /* 0x00000024ff1dc292 */ /* 0x000fe8000f8e33ff */
[----:B------:R-:W-:Y:S04]  /*60e0*/  UIADD3 UR5, UPT, UPT, -UR29, URZ, URZ ;  /* 0x000000ff1d057290 */ /* 0x000fe8000fffe1ff */
[----:B------:R-:W-:Y:S01]  /*60f0*/  UIMAD UR28, UR36, UR5, UR28 ;  /* 0x00000005241c72a4 */ /* 0x000fe2000f8e021c */
[----:B------:R-:W-:Y:S11]  /*6100*/  BRA.U !UP6, `(.L_x_106) ;  /* 0x000000010e387547 */ /* 0x000ff6000b800000 */
[----:B------:R-:W-:Y:S01]  /*6110*/  UPLOP3.LUT UP1, UPT, UPT, UPT, UP5, 0x80, 0x8 ;  /* 0x000000000008789c */ /* 0x000fe20003f2f050 */
[----:B------:R-:W-:Y:S01]  /*6120*/  HFMA2 R0, -RZ, RZ, 0, 5.9604644775390625e-08 ;  /* 0x00000001ff007431 */ /* 0x000fe200000001ff */
[----:B------:R-:W1:Y:S01]  /*6130*/  LDCU.64 UR8, c[0x0][0x358] ;  /* 0x00006b00ff0877ac */ /* 0x000e620008000a00 */
[----:B------:R-:W-:Y:S03]  /*6140*/  IMAD.MOV.U32 R86, RZ, RZ, 0x1 ;  /* 0x00000001ff567424 */ /* 0x000fe600078e00ff */
[----:B------:R-:W-:Y:S05]  /*6150*/  PLOP3.LUT P2, PT, PT, PT, UP1, 0x80, 0x8 ;  /* 0x000000000008781c */ /* 0x000fea0003f4f018 */
[----:B------:R-:W2:Y:S01]  /*6160*/  @UP1 LDCU.64 UR4, c[0x0][0x888] ;  /* 0x00011100ff0417ac */ /* 0x000ea20008000a00 */
[----:B------:R-:W-:Y:S07]  /*6170*/  @UP1 UIMAD UR6, UR51, UR34, URZ ;  /* 0x00000022330612a4 */ /* 0x000fee000f8e02ff */
[----:B------:R-:W-:Y:S01]  /*6180*/  @!P2 PRMT R86, R0, 0x7610, R86 ;  /* 0x000076100056a816 */ /* 0x000fe20000000056 */
[----:B--2---:R-:W-:Y:S06]  /*6190*/  @UP1 UIMAD.WIDE UR4, UR6, 0x4, UR4 ;  /* 0x00000004060418a5 */ /* 0x004fec000f8e0204 */
[----:B------:R-:W-:Y:S01]  /*61a0*/  IMAD.U32 R12, RZ, RZ, UR4 ;  /* 0x00000004ff0c7e24 */ /* 0x000fe2000f8e00ff */
[----:B------:R-:W-:Y:S04]  /*61b0*/  MOV R13, UR5 ;  /* 0x00000005000d7c02 */ /* 0x000fe80008000f00 */
[----:B------:R-:W2:Y:S01]  /*61c0*/  @!UP1 LDCU UR4, c[0x0][0x880] ;  /* 0x00011000ff0497ac */ /* 0x000ea20008000800 */
[----:B-1---5:R1:W5:Y:S02]  /*61d0*/  @P2 LDG.E R41, desc[UR8][R12.64] ;  /* 0x000000080c292981 */ /* 0x022364000c1e1900 */
[----:B-12---:R-:W-:Y:S07]  /*61e0*/  @!P2 IMAD.U32 R41, RZ, RZ, UR4 ;  /* 0x00000004ff29ae24 */ /* 0x006fee000f8e00ff */
.L_x_106:
[----:B-----5:R-:W-:Y:S01]  /*61f0*/  @!P1 FSETP.EQ.AND P3, PT, R41, RZ, PT ;  /* 0x000000ff2900920b */ /* 0x020fe20003f62000 */
[----:B------:R-:W-:Y:S01]  /*6200*/  @!UPT UIADD3 URZ, UPT, UPT, URZ, URZ, URZ ;  /* 0x000000fffffff290 */ /* 0x000fe2000fffe0ff */
[----:B------:R-:W-:Y:S11]  /*6210*/  @!P1 BRA `(.L_x_107) ;  /* 0x0000000000149947 */ /* 0x000ff60003800000 */
[----:B------:R-:W-:Y:S02]  /*6220*/  LOP3.LUT P1, RZ, R86, 0xff, RZ, 0xc0, !PT ;  /* 0x000000ff56ff7812 */ /* 0x000fe4000782c0ff */
[----:B------:R-:W-:Y:S04]  /*6230*/  PLOP3.LUT P3, PT, PT, PT, UP1, 0x80, 0x8 ;  /* 0x000000000008781c */ /* 0x000fe80003f6f018 */
[----:B------:R-:W-:Y:S07]  /*6240*/  PLOP3.LUT P3, PT, P3, PT, PT, 0x8, 0x80 ;  /* 0x000000000080781c */ /* 0x000fee0001f6e170 */
[----:B------:R-:W-:Y:S11]  /*6250*/  @P1 FSETP.EQ.AND P3, PT, R41, RZ, PT ;  /* 0x000000ff2900120b */ /* 0x000ff60003f62000 */
[----:B------:R-:W-:Y:S02]  /*6260*/  @!UPT UIADD3 URZ, UPT, UPT, URZ, URZ, URZ ;  /* 0x000000fffffff290 */ /* 0x000fe4000fffe0ff */
.L_x_107:
[----:B------:R-:W1:Y:S01]  /*6270*/  SYNCS.PHASECHK.TRANS64.TRYWAIT P1, [UR31+0x1b0], R9 ;  /* 0x0001b009ff0075a7 */ /* 0x000e62000802111f */
[----:B------:R-:W-:Y:S04]  /*6280*/  ELECT P2, URZ, PT ;  /* 0x0000000000ff782f */ /* 0x000fe80003840000 */
[----:B------:R-:W-:Y:S01]  /*6290*/  PLOP3.LUT P2, PT, P3, P2, PT, 0xf2, 0x2f ;  /* 0x00000000002f781c */ /* 0x000fe20001f45e72 */
[----:B------:R-:W-:Y:S01]  /*62a0*/  @!UPT UIADD3 URZ, UPT, UPT, URZ, URZ, URZ ;  /* 0x000000fffffff290 */ /* 0x000fe2000fffe0ff */
[----:B-1----:R-:W-:Y:S11]  /*62b0*/  @!P1 BRA `(.L_x_108) ;  /* 0x00000044004c9947 */ /* 0x002ff60003800000 */
.L_x_213:
[----:B------:R-:W-:Y:S01]  /*62c0*/  @!P2 IADD3 R3, P1, PT, R14, 0x580, RZ ;  /* 0x000005800e03a810 */ /* 0x000fe20007f3e0ff */
[----:B------:R-:W-:Y:S01]  /*62d0*/  VOTEU.ALL UP0, P2 ;  /* 0x0000000000ff7886 */ /* 0x000fe20001000000 */
[----:B------:R-:W-:Y:S01]  /*62e0*/  UMOV UR6, 0x0 ;  /* 0x0000000000067882 */ /* 0x000fe20000000000 */
[----:B------:R-:W-:Y:S01]  /*62f0*/  UMOV UR7, 0x10000000 ;  /* 0x1000000000077882 */ /* 0x000fe20000000000 */
[----:B------:R-:W-:Y:S01]  /*6300*/  @!P2 R2UR UR5, R3 ;  /* 0x000000000305a2ca */ /* 0x000fe200000e0000 */
[----:B-1----:R-:W-:Y:S01]  /*6310*/  @!P2 IMAD.X R0, RZ, RZ, R15, P1 ;  /* 0x000000ffff00a224 */ /* 0x002fe200008e060f */
[----:B------:R-:W-:Y:S01]  /*6320*/  @!UP0 UIADD3 UR24, UPT, UPT, UR31, 0x300, URZ ;  /* 0x000003001f188890 */ /* 0x000fe2000fffe0ff */
[----:B------:R-:W-:Y:S01]  /*6330*/  @P0 SHF.R.U32.HI R4, RZ, 0x10, R5 ;  /* 0x00000010ff040819 */ /* 0x000fe20000011605 */
[----:B------:R-:W-:Y:S02]  /*6340*/  @!UP0 UIADD3 UR10, UPT, UPT, UR26, 0x40, URZ ;  /* 0x000000401a0a8890 */ /* 0x000fe4000fffe0ff */
[----:B------:R-:W-:Y:S01]  /*6350*/  @!P2 R2UR UR4, R0 ;  /* 0x000000000004a2ca */ /* 0x000fe200000e0000 */
[----:B------:R-:W-:Y:S01]  /*6360*/  @!UP0 UIADD3 UR8, UPT, UPT, UR31, 0xb00, URZ ;  /* 0x00000b001f088890 */ /* 0x000fe2000fffe0ff */
[----:B------:R-:W-:Y:S01]  /*6370*/  @!P2 IMAD.MOV.U32 R0, RZ, RZ, 0x1000 ;  /* 0x00001000ff00a424 */ /* 0x000fe200078e00ff */
[----:B------:R-:W-:Y:S01]  /*6380*/  VOTEU.ALL UP0, P2 ;  /* 0x0000000000ff7886 */ /* 0x000fe20001000000 */
[----:B------:R-:W-:Y:S01]  /*6390*/  UMOV UR9, UR25 ;  /* 0x0000001900097c82 */ /* 0x000fe20008000000 */
[----:B------:R-:W-:Y:S01]  /*63a0*/  UMOV UR11, UR27 ;  /* 0x0000001b000b7c82 */ /* 0x000fe20008000000 */
[----:B------:R-:W-:Y:S01]  /*63b0*/  UMOV UR12, UR28 ;  /* 0x0000001c000c7c82 */ /* 0x000fe20008000000 */
[----:B------:R-:W-:Y:S01]  /*63c0*/  IMAD.U32 R12, RZ, RZ, UR5 ;  /* 0x00000005ff0c7e24 */ /* 0x000fe2000f8e00ff */
[----:B------:R-:W-:Y:S01]  /*63d0*/  UMOV UR13, UR29 ;  /* 0x0000001d000d7c82 */ /* 0x000fe20008000000 */
[----:B------:R-:W-:Y:S04]  /*63e0*/  @P0 R2UR UR51, R4 ;  /* 0x00000000043302ca */ /* 0x000fe800000e0000 */
[----:B------:R-:W-:Y:S01]  /*63f0*/  IMAD.U32 R13, RZ, RZ, UR4 ;  /* 0x00000004ff0d7e24 */ /* 0x000fe2000f8e00ff */
[----:B------:R-:W-:Y:S04]  /*6400*/  @!P2 R2UR UR4, R12 ;  /* 0x000000000c04a2ca */ /* 0x000fe800000e0000 */
[----:B------:R-:W-:Y:S11]  /*6410*/  @!P2 R2UR UR5, R13 ;  /* 0x000000000d05a2ca */ /* 0x000ff600000e0000 */
[----:B------:R-:W-:Y:S02]  /*6420*/  @!UPT UIADD3 URZ, UPT, UPT, URZ, URZ, URZ ;  /* 0x000000fffffff290 */ /* 0x000fe4000fffe0ff */
[----:B------:R1:W-:Y:S01]  /*6430*/  @!UP0 UTMALDG.4D [UR24], [UR4], desc[UR6] ;  /* 0x00000618040085b4 */ /* 0x0003e20008019000 */
[----:B------:R-:W-:Y:S05]  /*6440*/  VOTEU.ALL UP0, P2 ;  /* 0x0000000000ff7886 */ /* 0x000fea0001000000 */
[----:B------:R1:W-:Y:S01]  /*6450*/  @!UP0 UTMALDG.4D [UR8], [UR4], desc[UR6] ;  /* 0x00000608040085b4 */ /* 0x0003e20008019000 */
[----:B------:R1:W-:Y:S01]  /*6460*/  @!P2 SYNCS.ARRIVE.TRANS64.RED.A0TR RZ, [UR31+0x1a0], R0 ;  /* 0x0001a000ffffa9a7 */ /* 0x0003e2000830041f */
[----:B------:R-:W-:Y:S01]  /*6470*/  SYNCS.ARRIVE.TRANS64.RED.A1T0 RZ, [UR50], RZ ;  /* 0x000000ffffff79a7 */ /* 0x000fe20008100432 */
[----:B------:R-:W2:Y:S02]  /*6480*/  SYNCS.PHASECHK.TRANS64.TRYWAIT P1, [UR31+0x1b8], R9 ;  /* 0x0001b809ff0075a7 */ /* 0x000ea4000802111f */
[----:B-12---:R-:W-:Y:S05]  /*6490*/  @!P1 BRA `(.L_x_109) ;  /* 0x0000004000ec9947 */ /* 0x006fea0003800000 */
.L_x_215:
[----:B------:R-:W-:Y:S01]  /*64a0*/  UPLOP3.LUT UP4, UPT, UPT, UPT, UPT, 0x80, 0x8 ;  /* 0x000000000008789c */ /* 0x000fe20003f8f070 */
[----:B------:R-:W-:Y:S01]  /*64b0*/  @!P2 IADD3 R3, P0, PT, R14, 0x580, RZ ;  /* 0x000005800e03a810 */ /* 0x000fe20007f1e0ff */
[----:B------:R-:W-:Y:S01]  /*64c0*/  UMOV UR6, 0x0 ;  /* 0x0000000000067882 */ /* 0x000fe20000000000 */
[----:B------:R-:W-:Y:S01]  /*64d0*/  UMOV UR7, 0x10000000 ;  /* 0x1000000000077882 */ /* 0x000fe20000000000 */
[----:B------:R-:W-:Y:S01]  /*64e0*/  UMOV UR19, UR27 ;  /* 0x0000001b00137c82 */ /* 0x000fe20008000000 */
[----:B------:R-:W-:Y:S01]  /*64f0*/  @!P2 R2UR UR5, R3 ;  /* 0x000000000305a2ca */ /* 0x000fe200000e0000 */
[----:B-1----:R-:W-:Y:S01]  /*6500*/  @!P2 IMAD.X R0, RZ, RZ, R15, P0 ;  /* 0x000000ffff00a224 */ /* 0x002fe200000e060f */
[----:B------:R-:W-:Y:S01]  /*6510*/  VOTEU.ALL UP0, P2 ;  /* 0x0000000000ff7886 */ /* 0x000fe20001000000 */
[----:B------:R-:W-:Y:S01]  /*6520*/  UMOV UR20, UR28 ;  /* 0x0000001c00147c82 */ /* 0x000fe20008000000 */
[----:B------:R-:W-:Y:S01]  /*6530*/  UMOV UR21, UR29 ;  /* 0x0000001d00157c82 */ /* 0x000fe20008000000 */
[----:B------:R-:W-:Y:S01]  /*6540*/  UMOV UR11, UR27 ;  /* 0x0000001b000b7c82 */ /* 0x000fe20008000000 */
[----:B------:R-:W-:Y:S01]  /*6550*/  @!P2 R2UR UR4, R0 ;  /* 0x000000000004a2ca */ /* 0x000fe200000e0000 */
[----:B------:R-:W-:Y:S01]  /*6560*/  @!UP0 UIADD3 UR18, UPT, UPT, UR26, 0x20, URZ ;  /* 0x000000201a128890 */ /* 0x000fe2000fffe0ff */
[----:B------:R-:W-:Y:S01]  /*6570*/  R2UR UR54, R90 ;  /* 0x000000005a3672ca */ /* 0x000fe200000e0000 */
[----:B------:R-:W-:Y:S01]  /*6580*/  @!UP0 UIADD3 UR16, UPT, UPT, UR31, 0x1300, URZ ;  /* 0x000013001f108890 */ /* 0x000fe2000fffe0ff */
[----:B------:R-:W-:Y:S01]  /*6590*/  R2UR UR24, R91 ;  /* 0x000000005b1872ca */ /* 0x000fe200000e0000 */
[----:B------:R-:W-:Y:S01]  /*65a0*/  @!UP0 UIADD3 UR17, UPT, UPT, UR31, 0x1a8, URZ ;  /* 0x000001a81f118890 */ /* 0x000fe2000fffe0ff */
[----:B------:R-:W-:Y:S01]  /*65b0*/  LOP3.LUT R10, R10, 0x1, RZ, 0x3c, !PT ;  /* 0x000000010a0a7812 */ /* 0x000fe200078e3cff */
[----:B------:R-:W-:Y:S01]  /*65c0*/  IMAD.U32 R4, RZ, RZ, UR5 ;  /* 0x00000005ff047e24 */ /* 0x000fe2000f8e00ff */
[----:B------:R-:W-:Y:S01]  /*65d0*/  @!UP0 UIADD3 UR10, UPT, UPT, UR26, 0x60, URZ ;  /* 0x000000601a0a8890 */ /* 0x000fe2000fffe0ff */
[----:B------:R-:W-:Y:S01]  /*65e0*/  LOP3.LUT R8, R8, 0x1, RZ, 0x3c, !PT ;  /* 0x0000000108087812 */ /* 0x000fe200078e3cff */
[----:B------:R-:W-:Y:S01]  /*65f0*/  @!UP0 UIADD3 UR8, UPT, UPT, UR31, 0x1b00, URZ ;  /* 0x00001b001f088890 */ /* 0x000fe2000fffe0ff */
[----:B------:R-:W-:Y:S02]  /*6600*/  VOTEU.ALL UP0, P2 ;  /* 0x0000000000ff7886 */ /* 0x000fe40001000000 */
[----:B------:R-:W-:Y:S01]  /*6610*/  IMAD.U32 R5, RZ, RZ, UR4 ;  /* 0x00000004ff057e24 */ /* 0x000fe2000f8e00ff */
[----:B------:R-:W-:Y:S01]  /*6620*/  @!P2 R2UR UR4, R4 ;  /* 0x000000000404a2ca */ /* 0x000fe200000e0000 */
[----:B------:R-:W-:Y:S01]  /*6630*/  UMOV UR12, UR28 ;  /* 0x0000001c000c7c82 */ /* 0x000fe20008000000 */
[----:B------:R-:W-:Y:S01]  /*6640*/  UMOV UR13, UR29 ;  /* 0x0000001d000d7c82 */ /* 0x000fe20008000000 */
[----:B------:R-:W-:Y:S01]  /*6650*/  UMOV UR9, UR17 ;  /* 0x0000001100097c82 */ /* 0x000fe20008000000 */
[----:B------:R-:W-:Y:S11]  /*6660*/  @!P2 R2UR UR5, R5 ;  /* 0x000000000505a2ca */ /* 0x000ff600000e0000 */
[----:B------:R-:W-:Y:S02]  /*6670*/  @!UPT UIADD3 URZ, UPT, UPT, URZ, URZ, URZ ;  /* 0x000000fffffff290 */ /* 0x000fe4000fffe0ff */
[----:B------:R1:W-:Y:S01]  /*6680*/  @!UP0 UTMALDG.4D [UR16], [UR4], desc[UR6] ;  /* 0x00000610040085b4 */ /* 0x0003e20008019000 */
[----:B------:R-:W-:Y:S05]  /*6690*/  VOTEU.ALL UP0, P2 ;  /* 0x0000000000ff7886 */ /* 0x000fea0001000000 */
[----:B------:R2:W-:Y:S01]  /*66a0*/  @!UP0 UTMALDG.4D [UR8], [UR4], desc[UR6] ;  /* 0x00000608040085b4 */ /* 0x0005e20008019000 */
[----:B------:R2:W-:Y:S01]  /*66b0*/  @!P2 SYNCS.ARRIVE.TRANS64.RED.A0TR RZ, [UR31+0x1a8], R2 ;  /* 0x0001a802ffffa9a7 */ /* 0x0005e2000830041f */
[----:B------:R-:W-:Y:S01]  /*66c0*/  SYNCS.ARRIVE.TRANS64.RED.A1T0 RZ, [UR49], RZ ;  /* 0x000000ffffff79a7 */ /* 0x000fe20008100431 */
[----:B-1----:R-:W-:Y:S02]  /*66d0*/  UIADD3 UR19, UPT, UPT, UR14, UR54, URZ ;  /* 0x000000360e137290 */ /* 0x002fe4000fffe0ff */
[----:B------:R-:W-:Y:S01]  /*66e0*/  UIADD3 UR21, UPT, UPT, UR15, UR24, URZ ;  /* 0x000000180f157290 */ /* 0x000fe2000fffe0ff */
[----:B------:R-:W-:Y:S11]  /*66f0*/  BRA.U UP2, `(.L_x_110) ;  /* 0xfffffff102347547 */ /* 0x000ff6000b83ffff */
[----:B------:R-:W-:-:S04]  /*6700*/  SHF.L.U32 R3, R10, 0x1f, RZ ;  /* 0x0000001f0a037819 */ /* 0x000fc800000006ff */
[----:B------:R-:W1:Y:S02]  /*6710*/  SYNCS.PHASECHK.TRANS64.TRYWAIT P0, [UR31+0x1b0], R3 ;  /* 0x0001b003ff0075a7 */ /* 0x000e64000800111f */
[----:B-1----:R-:W-:Y:S05]  /*6720*/  @!P0 BRA `(.L_x_111) ;  /* 0x0000004000608947 */ /* 0x002fea0003800000 */
.L_x_217:
[----:B-1----:R-:W-:-:S07]  /*6730*/  MOV R0, UR31 ;  /* 0x0000001f00007c02 */ /* 0x002fce0008000f00 */
.L_x_112:
[----:B-1----:R-:W-:-:S04]  /*6740*/  SHF.L.U32 R3, R10, 0x1f, RZ ;  /* 0x0000001f0a037819 */ /* 0x002fc800000006ff */
[----:B------:R1:W3:Y:S03]  /*6750*/  SYNCS.PHASECHK.TRANS64.TRYWAIT P0, [R0+URZ+0x1b8], R3 ;  /* 0x0001b803000075a7 */ /* 0x0002e600080011ff */
[----:B---3--:R-:W-:Y:S05]  /*6760*/  @!P0 NANOSLEEP.SYNCS 0x989680 ;  /* 0x009896800000895d */ /* 0x008fea0003900000 */
[----:B------:R-:W3:Y:S02]  /*6770*/  @!P0 SYNCS.PHASECHK.TRANS64 P0, [R0+URZ+0x1b8], R3 ;  /* 0x0001b803000085a7 */ /* 0x000ee400080010ff */
[----:B--23--:R-:W-:Y:S05]  /*6780*/  @P0 EXIT ;  /* 0x000000000000094d */ /* 0x00cfea0003800000 */
[----:B------:R-:W-:Y:S05]  /*6790*/  BRA `(.L_x_112) ;  /* 0xfffffffc00e87947 */ /* 0x000fea000383ffff */
.L_x_101:
[----:B------:R-:W-:-:S06]  /*67a0*/  UISETP.GE.AND UP0, UPT, UR18, 0x4, UPT ;  /* 0x000000041200788c */ /* 0x000fcc000bf06270 */
[----:B------:R-:W-:-:S13]  /*67b0*/  PLOP3.LUT P0, PT, PT, PT, UP0, 0x80, 0x8 ;  /* 0x000000000008781c */ /* 0x000fda0003f0f008 */
[----:B-1----:R-:W-:Y:S05]  /*67c0*/  @!P0 EXIT ;  /* 0x000000000000894d */ /* 0x002fea0003800000 */
[----:B------:R-:W-:Y:S01]  /*67d0*/  BAR.SYNC.DEFER_BLOCKING 0x6, 0xa0 ;  /* 0x0182800000007b1d */ /* 0x000fe20000010000 */
[----:B------:R-:W-:Y:S01]  /*67e0*/  IMAD.SHL.U32 R73, R99, 0x20, RZ ;  /* 0x0000002063497824 */ /* 0x000fe200078e00ff */
[----:B------:R-:W-:Y:S01]  /*67f0*/  USHF.R.S32.HI UR52, URZ, 0x1f, UR5 ;  /* 0x0000001fff347899 */ /* 0x000fe20008011405 */
[----:B------:R-:W-:Y:S01]  /*6800*/  IMAD.SHL.U32 R0, R87, 0x400, RZ ;  /* 0x0000040057007824 */ /* 0x000fe200078e00ff */
[----:B------:R-:W-:Y:S01]  /*6810*/  CS2R R94, SRZ ;  /* 0x00000000005e7805 */ /* 0x000fe2000001ff00 */
[----:B------:R-:W-:Y:S01]  /*6820*/  IMAD.SHL.U32 R4, R99, 0x4, RZ ;  /* 0x0000000463047824 */ /* 0x000fe200078e00ff */
[----:B------:R-:W-:Y:S02]  /*6830*/  UMOV UR49, 0x400 ;  /* 0x0000040000317882 */ /* 0x000fe40000000000 */
[----:B------:R-:W1:Y:S01]  /*6840*/  LDC.64 R84, c[0x0][0x8b0] ;  /* 0x00022c00ff547b82 */ /* 0x000e620000000a00 */
[----:B------:R-:W-:Y:S01]  /*6850*/  ULEA UR49, UR50, UR49, 0x18 ;  /* 0x0000003132317291 */ /* 0x000fe2000f8ec0ff */
[C---:B------:R-:W-:Y:S01]  /*6860*/  LOP3.LUT R97, R73.reuse, 0xb60, RZ, 0xc0, !PT ;  /* 0x00000b6049617812 */ /* 0x040fe200078ec0ff */
[----:B------:R-:W2:Y:S01]  /*6870*/  LDCU.64 UR6, c[0x0][0x890] ;  /* 0x00011200ff0677ac */ /* 0x000ea20008000a00 */
[----:B------:R-:W-:Y:S01]  /*6880*/  LOP3.LUT R5, R73, 0x80, RZ, 0xc0, !PT ;  /* 0x0000008049057812 */ /* 0x000fe200078ec0ff */
[----:B------:R-:W-:Y:S01]  /*6890*/  IMAD.U32 R37, R99, 0x10000, RZ ;  /* 0x0001000063257824 */ /* 0x000fe200078e00ff */
[----:B------:R-:W-:Y:S01]  /*68a0*/  LOP3.LUT R97, R97, 0x400, R0, 0xf8, !PT ;  /* 0x0000040061617812 */ /* 0x000fe200078ef800 */
[----:B------:R-:W-:Y:S01]  /*68b0*/  IMAD.SHL.U32 R0, R87, 0x200000, RZ ;  /* 0x0020000057007824 */ /* 0x000fe200078e00ff */
[----:B------:R-:W3:Y:S01]  /*68c0*/  LDC.64 R74, c[0x0][0x8a8] ;  /* 0x00022a00ff4a7b82 */ /* 0x000ee20000000a00 */
[----:B------:R-:W-:Y:S01]  /*68d0*/  ULEA.HI UR52, UR52, UR5, URZ, 0x7 ;  /* 0x0000000534347291 */ /* 0x000fe2000f8f38ff */
[----:B------:R-:W-:Y:S01]  /*68e0*/  LOP3.LUT P0, RZ, R73, 0x80, RZ, 0xc0, !PT ;  /* 0x0000008049ff7812 */ /* 0x000fe2000780c0ff */
[----:B------:R-:W-:Y:S01]  /*68f0*/  UIADD3 UR4, UPT, UPT, UR49, 0x2300, URZ ;  /* 0x0000230031047890 */ /* 0x000fe2000fffe0ff */
[----:B------:R-:W-:Y:S01]  /*6900*/  LOP3.LUT R4, R5, 0x10, R4, 0xf8, !PT ;  /* 0x0000001005047812 */ /* 0x000fe200078ef804 */
[----:B------:R-:W-:Y:S01]  /*6910*/  UIADD3 UR5, UPT, UPT, UR49, 0x300, URZ ;  /* 0x0000030031057890 */ /* 0x000fe2000fffe0ff */
[----:B------:R-:W-:Y:S01]  /*6920*/  LOP3.LUT R0, R0, 0x200000, RZ, 0xc0, !PT ;  /* 0x0020000000007812 */ /* 0x000fe200078ec0ff */
[----:B------:R-:W-:Y:S01]  /*6930*/  IMAD.MOV.U32 R36, RZ, RZ, RZ ;  /* 0x000000ffff247224 */ /* 0x000fe200078e00ff */
[----:B------:R-:W-:Y:S01]  /*6940*/  P2R R8, PR, RZ, 0x1 ;  /* 0x00000001ff087803 */ /* 0x000fe20000000000 */
[----:B------:R-:W4:Y:S01]  /*6950*/  LDS R2, [UR49+0x220] ;  /* 0x00022031ff027984 */ /* 0x000f220008000800 */
[----:B------:R-:W-:Y:S01]  /*6960*/  LOP3.LUT R37, R0, 0x400000, R37, 0xf8, !PT ;  /* 0x0040000000257812 */ /* 0x000fe200078ef825 */
[----:B------:R-:W-:Y:S01]  /*6970*/  IMAD.MOV.U32 R96, RZ, RZ, RZ ;  /* 0x000000ffff607224 */ /* 0x000fe200078e00ff */
[----:B------:R-:W-:Y:S01]  /*6980*/  LOP3.LUT R97, R97, R4, RZ, 0xfc, !PT ;  /* 0x0000000461617212 */ /* 0x000fe200078efcff */
[----:B--2---:R-:W-:Y:S01]  /*6990*/  IMAD.U32 R89, RZ, RZ, UR6 ;  /* 0x00000006ff597e24 */ /* 0x004fe2000f8e00ff */
[----:B------:R-:W-:Y:S01]  /*69a0*/  LOP3.LUT R99, R99, 0x60, RZ, 0xc0, !PT ;  /* 0x0000006063637812 */ /* 0x000fe200078ec0ff */
[----:B------:R-:W-:Y:S01]  /*69b0*/  IMAD.U32 R88, RZ, RZ, UR7 ;  /* 0x00000007ff587e24 */ /* 0x000fe2000f8e00ff */
[----:B------:R-:W2:Y:S01]  /*69c0*/  LDCU UR61, c[0x0][0x370] ;  /* 0x00006e00ff3d77ac */ /* 0x000ea20008000800 */
[----:B------:R-:W-:-:S02]  /*69d0*/  IMAD.U32 R100, RZ, RZ, UR5 ;  /* 0x00000005ff647e24 */ /* 0x000fc4000f8e00ff */
[----:B------:R-:W-:Y:S01]  /*69e0*/  IMAD.MOV.U32 R93, RZ, RZ, RZ ;  /* 0x000000ffff5d7224 */ /* 0x000fe200078e00ff */
[----:B------:R-:W1:Y:S01]  /*69f0*/  LDCU UR45, c[0x0][0xb0c] ;  /* 0x00016180ff2d77ac */ /* 0x000e620008000800 */
[----:B------:R-:W-:Y:S01]  /*6a00*/  IMAD.U32 R98, RZ, RZ, UR4 ;  /* 0x00000004ff627e24 */ /* 0x000fe2000f8e00ff */
[----:B------:R-:W1:Y:S01]  /*6a10*/  LDCU UR38, c[0x0][0xb30] ;  /* 0x00016600ff2677ac */ /* 0x000e620008000800 */
[----:B------:R-:W1:Y:S01]  /*6a20*/  LDCU UR63, c[0x0][0x388] ;  /* 0x00007100ff3f77ac */ /* 0x000e620008000800 */
[----:B------:R-:W1:Y:S01]  /*6a30*/  LDCU.64 UR54, c[0x0][0x888] ;  /* 0x00011100ff3677ac */ /* 0x000e620008000a00 */
[----:B------:R-:W1:Y:S01]  /*6a40*/  LDCU.64 UR46, c[0x0][0xb28] ;  /* 0x00016500ff2e77ac */ /* 0x000e620008000a00 */
[----:B------:R-:W1:Y:S01]  /*6a50*/  LDCU.128 UR56, c[0x0][0xb10] ;  /* 0x00016200ff3877ac */ /* 0x000e620008000c00 */
[----:B------:R-:W1:Y:S01]  /*6a60*/  LDCU UR60, c[0x0][0x374] ;  /* 0x00006e80ff3c77ac */ /* 0x000e620008000800 */
[----:B------:R-:W-:Y:S01]  /*6a70*/  USHF.R.S32.HI UR52, URZ, 0x7, UR52 ;  /* 0x00000007ff347899 */ /* 0x000fe20008011434 */
[C---:B----4-:R-:W-:Y:S01]  /*6a80*/  VIADD R3, R2.reuse, 0x40 ;  /* 0x0000004002037836 */ /* 0x050fe20000000000 */
[----:B------:R-:W-:-:S04]  /*6a90*/  LOP3.LUT R2, R2, 0xffff, RZ, 0xc0, !PT ;  /* 0x0000ffff02027812 */ /* 0x000fc800078ec0ff */
[----:B------:R-:W-:-:S05]  /*6aa0*/  LOP3.LUT R3, R3, 0xffff, RZ, 0xc0, !PT ;  /* 0x0000ffff03037812 */ /* 0x000fca00078ec0ff */
[----:B-123--:R4:W-:Y:S02]  /*6ab0*/  STL.64 [R1], R2 ;  /* 0x0000000201007387 */ /* 0x00e9e40000100a00 */
.L_x_139:
[----:B----4-:R-:W-:Y:S04]  /*6ac0*/  SHF.L.U32 R3, R95, 0x1f, RZ ;  /* 0x0000001f5f037819 */ /* 0x010fe800000006ff */
[----:B-1----:R-:W1:Y:S02]  /*6ad0*/  SYNCS.PHASECHK.TRANS64.TRYWAIT P0, [UR49+0x1d0], R3 ;  /* 0x0001d003ff0075a7 */ /* 0x002e640008001131 */
[----:B-1----:R-:W-:Y:S05]  /*6ae0*/  @!P0 BRA `(.L_x_113) ;  /* 0x0000003c00888947 */ /* 0x002fea0003800000 */
.L_x_219:
[----:B------:R-:W2:Y:S01]  /*6af0*/  LDS.128 R4, [UR49+0x210] ;  /* 0x00021031ff047984 */ /* 0x000ea20008000c00 */
[----:B------:R-:W-:Y:S01]  /*6b00*/  LEA R2, R36, UR48, 0x2 ;  /* 0x0000003024027c11 */ /* 0x000fe2000f8e10ff */
[----:B------:R-:W-:Y:S02]  /*6b10*/  UIADD3 UR4, UPT, UPT, UR49, 0x1d8, URZ ;  /* 0x000001d831047890 */ /* 0x000fe4000fffe0ff */
[----:B------:R-:W-:Y:S02]  /*6b20*/  UISETP.GE.AND UP0, UPT, UR39, 0x1, UPT ;  /* 0x000000012700788c */ /* 0x000fe4000bf06270 */
[----:B------:R-:W-:Y:S01]  /*6b30*/  UPRMT UR4, URZ, 0x654, UR4 ;  /* 0x00000654ff047896 */ /* 0x000fe20008000004 */
[----:B------:R-:W-:Y:S01]  /*6b40*/  @!PT LDS RZ, [RZ] ;  /* 0x00000000fffff984 */ /* 0x000fe20000000800 */
[----:B------:R-:W-:Y:S01]  /*6b50*/  @!PT LDS RZ, [RZ] ;  /* 0x00000000fffff984 */ /* 0x000fe20000000800 */
[----:B------:R-:W-:Y:S01]  /*6b60*/  @!PT LDS RZ, [RZ] ;  /* 0x00000000fffff984 */ /* 0x000fe20000000800 */
[----:B------:R-:W-:Y:S01]  /*6b70*/  @!PT LDS RZ, [RZ] ;  /* 0x00000000fffff984 */ /* 0x000fe20000000800 */
[----:B------:R3:W-:Y:S06]  /*6b80*/  MEMBAR.ALL.CTA ;  /* 0x0000000000007992 */ /* 0x0007ec0000008000 */
[----:B---3--:R-:W3:Y:S02]  /*6b90*/  FENCE.VIEW.ASYNC.S ;  /* 0x00000000000073c6 */ /* 0x008ee40000000000 */
[----:B---3--:R-:W-:Y:S06]  /*6ba0*/  SYNCS.ARRIVE.TRANS64.RED.A1T0 RZ, [UR4], RZ ;  /* 0x000000ffffff79a7 */ /* 0x008fec0008100404 */
[----:B------:R-:W5:Y:S01]  /*6bb0*/  LDL R2, [R2] ;  /* 0x0000000002027983 */ /* 0x000f620000100800 */
[----:B--2---:R-:W-:Y:S11]  /*6bc0*/  LOP3.LUT P0, RZ, R6, 0x1, RZ, 0xc0, !PT ;  /* 0x0000000106ff7812 */ /* 0x004ff6000780c0ff */
[----:B------:R-:W-:Y:S02]  /*6bd0*/  @!UPT UIADD3 URZ, UPT, UPT, URZ, URZ, URZ ;  /* 0x000000fffffff290 */ /* 0x000fe4000fffe0ff */
[----:B------:R-:W-:Y:S01]  /*6be0*/  VOTEU.ANY UP1, P0 ;  /* 0x0000000000ff7886 */ /* 0x000fe20000020100 */
[----:B------:R-:W-:Y:S01]  /*6bf0*/  PLOP3.LUT P0, PT, PT, PT, UP1, 0x80, 0x8 ;  /* 0x000000000008781c */ /* 0x000fe20003f0f018 */
[----:B------:R-:W-:Y:S11]  /*6c00*/  UP2UR UR53, UPR, URZ, 0x2 ;  /* 0x00000002ff357883 */ /* 0x000ff60008000000 */
[----:B------:R-:W-:Y:S01]  /*6c10*/  @!UPT UIADD3 URZ, UPT, UPT, URZ, URZ, URZ ;  /* 0x000000fffffff290 */ /* 0x000fe2000fffe0ff */
[----:B-1----:R-:W-:Y:S02]  /*6c20*/  @P0 MOV R3, R4 ;  /* 0x0000000400030202 */ /* 0x002fe40000000f00 */
[----:B------:R-:W-:Y:S02]  /*6c30*/  @P0 LOP3.LUT R0, R5, 0xffff, RZ, 0xc0, !PT ;  /* 0x0000ffff05000812 */ /* 0x000fe400078ec0ff */
[----:B------:R-:W-:Y:S02]  /*6c40*/  @P0 R2UR UR5, R3 ;  /* 0x00000000030502ca */ /* 0x000fe400000e0000 */
[----:B------:R-:W-:Y:S01]  /*6c50*/  @P0 R2UR UR4, R0 ;  /* 0x00000000000402ca */ /* 0x000fe200000e0000 */
[----:B------:R-:W-:Y:S05]  /*6c60*/  IMAD.U32 R0, RZ, RZ, UR52 ;  /* 0x00000034ff007e24 */ /* 0x000fea000f8e00ff */
[----:B------:R-:W-:Y:S05]  /*6c70*/  IABS R3, R0 ;  /* 0x0000000000037213 */ /* 0x000fea0000000000 */
[----:B------:R-:W-:Y:S02]  /*6c80*/  @UP1 UMOV UR37, UR5 ;  /* 0x0000000500251c82 */ /* 0x000fe40008000000 */
[----:B------:R-:W-:Y:S01]  /*6c90*/  @UP1 UMOV UR36, UR4 ;  /* 0x0000000400241c82 */ /* 0x000fe20008000000 */
[----:B------:R-:W-:Y:S05]  /*6ca0*/  BRA.U !UP0, `(.L_x_114) ;  /* 0x0000000108cc7547 */ /* 0x000fea000b800000 */
[----:B------:R-:W1:Y:S01]  /*6cb0*/  LDCU UR9, c[0x0][0xb20] ;  /* 0x00016400ff0977ac */ /* 0x000e620008000800 */
[----:B------:R-:W-:Y:S02]  /*6cc0*/  UIMAD.WIDE.U32 UR4, UR60, UR59, URZ ;  /* 0x0000003b3c0472a5 */ /* 0x000fe4000f8e00ff */
[----:B------:R-:W-:Y:S02]  /*6cd0*/  UIMAD.WIDE.U32 UR6, UR61, UR56, URZ ;  /* 0x000000383d0672a5 */ /* 0x000fe4000f8e00ff */
[----:B------:R-:W-:Y:S02]  /*6ce0*/  UIMAD.WIDE.U32 UR10, UR36, UR59, URZ ;  /* 0x0000003b240a72a5 */ /* 0x000fe4000f8e00ff */
[----:B------:R-:W-:Y:S02]  /*6cf0*/  UISETP.NE.AND UP0, UPT, UR58, 0x1, UPT ;  /* 0x000000013a00788c */ /* 0x000fe4000bf05270 */
[----:B------:R-:W-:Y:S02]  /*6d00*/  UISETP.NE.AND UP1, UPT, UR45, 0x1, UPT ;  /* 0x000000012d00788c */ /* 0x000fe4000bf25270 */
[----:B------:R-:W-:Y:S02]  /*6d10*/  UISETP.NE.AND UP2, UPT, UR39, 0x1, UPT ;  /* 0x000000012700788c */ /* 0x000fe4000bf45270 */
[----:B------:R-:W-:Y:S01]  /*6d20*/  UIMAD.WIDE.U32 UR12, UR37, UR56, URZ ;  /* 0x00000038250c72a5 */ /* 0x000fe2000f8e00ff */
[----:B------:R-:W-:Y:S01]  /*6d30*/  UMOV UR4, UR5 ;  /* 0x0000000500047c82 */ /* 0x000fe20008000000 */
[----:B------:R-:W-:Y:S01]  /*6d40*/  UMOV UR6, UR11 ;  /* 0x0000000b00067c82 */ /* 0x000fe20008000000 */
[----:B-1----:R-:W-:Y:S03]  /*6d50*/  USHF.R.U32.HI UR8, URZ, UR9, UR4 ;  /* 0x00000009ff087299 */ /* 0x002fe60008011604 */
[----:B------:R-:W-:Y:S02]  /*6d60*/  UMOV UR4, UR7 ;  /* 0x0000000700047c82 */ /* 0x000fe40008000000 */
[----:B------:R-:W-:Y:S02]  /*6d70*/  USHF.R.U32.HI UR5, URZ, UR57, UR4 ;  /* 0x00000039ff057299 */ /* 0x000fe40008011604 */
[----:B------:R-:W-:Y:S02]  /*6d80*/  USEL UR4, UR60, UR8, !UP0 ;  /* 0x000000083c047287 */ /* 0x000fe4000c000000 */
[----:B------:R-:W-:Y:S02]  /*6d90*/  USHF.R.U32.HI UR8, URZ, UR9, UR6 ;  /* 0x00000009ff087299 */ /* 0x000fe40008011606 */
[----:B------:R-:W-:Y:S02]  /*6da0*/  UIMAD.WIDE.U32 UR6, UR4, UR46, URZ ;  /* 0x0000002e040672a5 */ /* 0x000fe4000f8e00ff */
[----:B------:R-:W-:Y:S02]  /*6db0*/  USEL UR9, UR61, UR5, !UP1 ;  /* 0x000000053d097287 */ /* 0x000fe4000c800000 */
[----:B------:R-:W-:Y:S02]  /*6dc0*/  USEL UR8, UR36, UR8, !UP0 ;  /* 0x0000000824087287 */ /* 0x000fe4000c000000 */
[----:B------:R-:W-:Y:S01]  /*6dd0*/  UIMAD.WIDE.U32 UR10, UR9, UR46, URZ ;  /* 0x0000002e090a72a5 */ /* 0x000fe2000f8e00ff */
[----:B------:R-:W-:Y:S01]  /*6de0*/  UMOV UR6, UR7 ;  /* 0x0000000700067c82 */ /* 0x000fe20008000000 */
[----:B------:R-:W-:Y:S01]  /*6df0*/  UMOV UR5, UR13 ;  /* 0x0000000d00057c82 */ /* 0x000fe20008000000 */
[----:B------:R-:W-:Y:S02]  /*6e00*/  @UP2 USHF.R.U32.HI UR4, URZ, UR47, UR6 ;  /* 0x0000002fff042299 */ /* 0x000fe40008011606 */
[----:B------:R-:W-:Y:S02]  /*6e10*/  USHF.R.U32.HI UR5, URZ, UR57, UR5 ;  /* 0x00000039ff057299 */ /* 0x000fe40008011605 */
[----:B------:R-:W-:Y:S02]  /*6e20*/  UIMAD UR4, UR39, UR4, URZ ;  /* 0x00000004270472a4 */ /* 0x000fe4000f8e02ff */
[----:B------:R-:W-:Y:S02]  /*6e30*/  USEL UR5, UR37, UR5, !UP1 ;  /* 0x0000000525057287 */ /* 0x000fe4000c800000 */
[----:B------:R-:W-:Y:S01]  /*6e40*/  UISETP.GE.AND UP0, UPT, UR8, UR4, UPT ;  /* 0x000000040800728c */ /* 0x000fe2000bf06270 */
[----:B------:R-:W-:Y:S01]  /*6e50*/  UMOV UR6, UR11 ;  /* 0x0000000b00067c82 */ /* 0x000fe20008000000 */
[----:B------:R-:W-:Y:S02]  /*6e60*/  UIMAD.WIDE.U32 UR10, UR8, UR46, URZ ;  /* 0x0000002e080a72a5 */ /* 0x000fe4000f8e00ff */
[----:B------:R-:W-:Y:S04]  /*6e70*/  @UP2 USHF.R.U32.HI UR9, URZ, UR47, UR6 ;  /* 0x0000002fff092299 */ /* 0x000fe80008011606 */
[----:B------:R-:W-:Y:S01]  /*6e80*/  UIMAD UR6, UR39, UR9, URZ ;  /* 0x00000009270672a4 */ /* 0x000fe2000f8e02ff */
[----:B------:R-:W-:Y:S03]  /*6e90*/  UMOV UR4, UR11 ;  /* 0x0000000b00047c82 */ /* 0x000fe60008000000 */
[----:B------:R-:W-:Y:S02]  /*6ea0*/  UISETP.GE.OR UP0, UPT, UR5, UR6, UP0 ;  /* 0x000000060500728c */ /* 0x000fe40008706670 */
[----:B------:R-:W-:Y:S02]  /*6eb0*/  USHF.R.U32.HI UR4, URZ, UR47, UR4 ;  /* 0x0000002fff047299 */ /* 0x000fe40008011604 */
[----:B------:R-:W-:Y:S02]  /*6ec0*/  UIMAD.WIDE.U32 UR6, UR5, UR46, URZ ;  /* 0x0000002e050672a5 */ /* 0x000fe4000f8e00ff */
[----:B------:R-:W-:Y:S02]  /*6ed0*/  USEL UR11, UR8, UR4, !UP2 ;  /* 0x00000004080b7287 */ /* 0x000fe4000d000000 */
[----:B------:R-:W-:Y:S02]  /*6ee0*/  UIADD3 UR6, UPT, UPT, -UR5, URZ, URZ ;  /* 0x000000ff05067290 */ /* 0x000fe4000fffe1ff */
[----:B------:R-:W-:Y:S02]  /*6ef0*/  UIADD3 UR10, UPT, UPT, -UR11, URZ, URZ ;  /* 0x000000ff0b0a7290 */ /* 0x000fe4000fffe1ff */
[----:B------:R-:W-:Y:S02]  /*6f00*/  UIMAD UR6, UR45, UR6, UR37 ;  /* 0x000000062d0672a4 */ /* 0x000fe4000f8e0225 */
[----:B------:R-:W-:Y:S01]  /*6f10*/  UIMAD UR10, UR39, UR10, UR8 ;  /* 0x0000000a270a72a4 */ /* 0x000fe2000f8e0208 */
[----:B------:R-:W-:Y:S01]  /*6f20*/  @!UP0 UMOV UR4, UR7 ;  /* 0x0000000700048c82 */ /* 0x000fe20008000000 */
[----:B------:R-:W-:Y:S02]  /*6f30*/  UIADD3 UR7, UPT, UPT, -UR8, URZ, URZ ;  /* 0x000000ff08077290 */ /* 0x000fe4000fffe1ff */
[----:B------:R-:W-:Y:S04]  /*6f40*/  @!UP0 USHF.R.U32.HI UR4, URZ, UR47, UR4 ;  /* 0x0000002fff048299 */ /* 0x000fe80008011604 */
[----:B------:R-:W-:Y:S04]  /*6f50*/  @!UP0 USEL UR4, UR5, UR4, !UP2 ;  /* 0x0000000405048287 */ /* 0x000fe8000d000000 */
[----:B------:R-:W-:Y:S02]  /*6f60*/  @!UP0 UIMAD UR9, UR9, UR10, UR4 ;  /* 0x0000000a090982a4 */ /* 0x000fe4000f8e0204 */
[----:B------:R-:W-:Y:S02]  /*6f70*/  @!UP0 UIADD3 UR10, UPT, UPT, UR11, -UR4, URZ ;  /* 0x800000040b0a8290 */ /* 0x000fe4000fffe0ff */
[----:B------:R-:W-:Y:S02]  /*6f80*/  UIMAD UR4, UR58, UR7, UR36 ;  /* 0x000000073a0472a4 */ /* 0x000fe4000f8e0224 */
[----:B------:R-:W-:Y:S03]  /*6f90*/  @!UP0 UIMAD UR8, UR10, UR39, UR5 ;  /* 0x000000270a0882a4 */ /* 0x000fe6000f8e0205 */
[----:B------:R-:W-:Y:S02]  /*6fa0*/  @!UP0 UMOV UR5, UR9 ;  /* 0x0000000900058c82 */ /* 0x000fe40008000000 */
[----:B------:R-:W-:Y:S02]  /*6fb0*/  UIMAD UR37, UR5, UR45, UR6 ;  /* 0x0000002d052572a4 */ /* 0x000fe4000f8e0206 */
[----:B------:R-:W-:Y:S11]  /*6fc0*/  UIMAD UR36, UR8, UR58, UR4 ;  /* 0x0000003a082472a4 */ /* 0x000ff6000f8e0204 */
[----:B------:R-:W-:Y:S01]  /*6fd0*/  @!UPT UIADD3 URZ, UPT, UPT, URZ, URZ, URZ ;  /* 0x000000fffffff290 */ /* 0x000fe2000fffe0ff */
.L_x_114:
[----:B------:R-:W-:Y:S01]  /*6fe0*/  UISETP.NE.AND UP4, UPT, UR63, URZ, UPT ;  /* 0x000000ff3f00728c */ /* 0x000fe2000bf85270 */
[----:B------:R-:W-:Y:S01]  /*6ff0*/  R2UR UR6, R3 ;  /* 0x00000000030672ca */ /* 0x000fe200000e0000 */
[----:B------:R-:W-:Y:S01]  /*7000*/  UIADD3 UR11, UPT, UPT, UR49, 0x300, URZ ;  /* 0x00000300310b7890 */ /* 0x000fe2000fffe0ff */
[----:B------:R-:W-:Y:S01]  /*7010*/  IABS R0, R0 ;  /* 0x0000000000007213 */ /* 0x000fe20000000000 */
[----:B------:R-:W-:Y:S01]  /*7020*/  USHF.L.U32 UR42, UR21, 0x6, URZ ;  /* 0x00000006152a7899 */ /* 0x000fe200080006ff */
[----:B------:R-:W-:Y:S03]  /*7030*/  @P0 SHF.R.U32.HI R4, RZ, 0x10, R5 ;  /* 0x00000010ff040819 */ /* 0x000fe60000011605 */
[----:B------:R-:W-:Y:S01]  /*7040*/  IMAD.MOV R0, RZ, RZ, -R0 ;  /* 0x000000ffff007224 */ /* 0x000fe200078e0a00 */
[----:B------:R-:W-:Y:S04]  /*7050*/  @P0 R2UR UR62, R4 ;  /* 0x00000000043e02ca */ /* 0x000fe800000e0000 */
[----:B------:R-:W-:Y:S01]  /*7060*/  R2UR UR9, R0 ;  /* 0x00000000000972ca */ /* 0x000fe200000e0000 */
[----:B------:R-:W1:Y:S10]  /*7070*/  I2F.RP R9, UR6 ;  /* 0x0000000600097d06 */ /* 0x000e740008209400 */
[----:B-1----:R-:W1:Y:S02]  /*7080*/  MUFU.RCP R3, R9 ;  /* 0x0000000900037308 */ /* 0x002e640000001000 */
[----:B-1----:R-:W-:Y:S08]  /*7090*/  VIADD R8, R3, 0xffffffe ;  /* 0x0ffffffe03087836 */ /* 0x002ff00000000000 */
[----:B------:R-:W1:Y:S02]  /*70a0*/  F2I.FTZ.U32.TRUNC.NTZ R3, R8 ;  /* 0x0000000800037305 */ /* 0x000e64000021f000 */
[----:B-1----:R-:W-:Y:S01]  /*70b0*/  R2UR UR5, R3 ;  /* 0x00000000030572ca */ /* 0x002fe200000e0000 */
[----:B------:R-:W-:Y:S05]  /*70c0*/  IMAD.U32 R3, RZ, RZ, UR19 ;  /* 0x00000013ff037e24 */ /* 0x000fea000f8e00ff */
[----:B------:R-:W-:Y:S04]  /*70d0*/  IABS R3, R3 ;  /* 0x0000000300037213 */ /* 0x000fe80000000000 */
[----:B------:R-:W-:Y:S01]  /*70e0*/  R2UR UR8, R3 ;  /* 0x00000000030872ca */ /* 0x000fe200000e0000 */
[----:B------:R-:W-:Y:S02]  /*70f0*/  IMAD.U32 R3, RZ, RZ, UR63 ;  /* 0x0000003fff037e24 */ /* 0x000fe4000f8e00ff */
[----:B------:R-:W-:Y:S03]  /*7100*/  UIADD3 UR4, UPT, UPT, URZ, -UR5, URZ ;  /* 0x80000005ff047290 */ /* 0x000fe6000fffe0ff */
[----:B------:R-:W-:Y:S01]  /*7110*/  IABS R9, R3 ;  /* 0x0000000300097213 */ /* 0x000fe20000000000 */
[----:B------:R-:W-:Y:S03]  /*7120*/  UIMAD UR7, UR4, UR6, URZ ;  /* 0x00000006040772a4 */ /* 0x000fe6000f8e02ff */
[----:B------:R-:W-:Y:S01]  /*7130*/  UMOV UR4, URZ ;  /* 0x000000ff00047c82 */ /* 0x000fe20008000000 */
[----:B------:R-:W1:Y:S01]  /*7140*/  I2F.RP R0, R9 ;  /* 0x0000000900007306 */ /* 0x000e620000209400 */
[----:B------:R-:W-:Y:S07]  /*7150*/  UIMAD.WIDE.U32 UR4, UR5, UR7, UR4 ;  /* 0x00000007050472a5 */ /* 0x000fee000f8e0004 */
[----:B------:R-:W-:Y:S02]  /*7160*/  UMOV UR4, UR5 ;  /* 0x0000000500047c82 */ /* 0x000fe40008000000 */
[----:B------:R-:W-:Y:S01]  /*7170*/  UIMAD.WIDE.U32 UR4, UR4, UR8, URZ ;  /* 0x00000008040472a5 */ /* 0x000fe2000f8e00ff */
[----:B-1----:R-:W1:Y:S06]  /*7180*/  MUFU.RCP R0, R0 ;  /* 0x0000000000007308 */ /* 0x002e6c0000001000 */
[----:B------:R-:W-:Y:S02]  /*7190*/  UMOV UR43, UR5 ;  /* 0x00000005002b7c82 */ /* 0x000fe40008000000 */
[----:B------:R-:W-:Y:S04]  /*71a0*/  UIMAD UR4, UR43, UR9, UR8 ;  /* 0x000000092b0472a4 */ /* 0x000fe8000f8e0208 */
[----:B------:R-:W-:Y:S01]  /*71b0*/  UISETP.GT.U32.AND UP0, UPT, UR6, UR4, UPT ;  /* 0x000000040600728c */ /* 0x000fe2000bf04070 */
[----:B-1----:R-:W-:Y:S10]  /*71c0*/  IADD3 R10, PT, PT, R0, 0xffffffe, RZ ;  /* 0x0ffffffe000a7810 */ /* 0x002ff40007ffe0ff */
[----:B------:R-:W-:Y:S02]  /*71d0*/  @!UP0 UIADD3 UR4, UPT, UPT, UR4, -UR6, URZ ;  /* 0x8000000604048290 */ /* 0x000fe4000fffe0ff */
[----:B------:R-:W-:Y:S01]  /*71e0*/  @!UP0 UIADD3 UR43, UPT, UPT, UR43, 0x1, URZ ;  /* 0x000000012b2b8890 */ /* 0x000fe2000fffe0ff */
[----:B------:R1:W2:Y:S01]  /*71f0*/  F2I.FTZ.U32.TRUNC.NTZ R11, R10 ;  /* 0x0000000a000b7305 */ /* 0x0002a2000021f000 */
[----:B------:R-:W-:Y:S02]  /*7200*/  UISETP.GE.U32.AND UP2, UPT, UR4, UR6, UPT ;  /* 0x000000060400728c */ /* 0x000fe4000bf46070 */
[----:B------:R-:W-:Y:S02]  /*7210*/  ULOP3.LUT UR4, UR19, UR52, URZ, 0x3c, !UPT ;  /* 0x0000003413047292 */ /* 0x000fe4000f8e3cff */
[----:B------:R-:W-:Y:S02]  /*7220*/  UISETP.NE.AND UP0, UPT, UR52, URZ, UPT ;  /* 0x000000ff3400728c */ /* 0x000fe4000bf05270 */
[----:B------:R-:W-:Y:S05]  /*7230*/  UISETP.GE.AND UP1, UPT, UR4, URZ, UPT ;  /* 0x000000ff0400728c */ /* 0x000fea000bf26270 */
[----:B------:R-:W-:Y:S01]  /*7240*/  @UP2 UIADD3 UR43, UPT, UPT, UR43, 0x1, URZ ;  /* 0x000000012b2b2890 */ /* 0x000fe2000fffe0ff */
[----:B-1----:R-:W-:Y:S02]  /*7250*/  HFMA2 R10, -RZ, RZ, 0, 0 ;  /* 0x00000000ff0a7431 */ /* 0x002fe400000001ff */
[--C-:B--2---:R-:W-:Y:S03]  /*7260*/  IMAD.MOV R8, RZ, RZ, -R11.reuse ;  /* 0x000000ffff087224 */ /* 0x104fe600078e0a0b */
[----:B------:R-:W-:Y:S02]  /*7270*/  @!UP1 UIADD3 UR43, UPT, UPT, -UR43, URZ, URZ ;  /* 0x000000ff2b2b9290 */ /* 0x000fe4000fffe1ff */
[----:B------:R-:W-:Y:S01]  /*7280*/  @!UP0 ULOP3.LUT UR43, URZ, UR52, URZ, 0x33, !UPT ;  /* 0x00000034ff2b8292 */ /* 0x000fe2000f8e33ff */
[----:B------:R-:W-:Y:S01]  /*7290*/  IMAD R3, R8, R9, RZ ;  /* 0x0000000908037224 */ /* 0x000fe200078e02ff */
[----:B------:R-:W-:Y:S02]  /*72a0*/  UISETP.NE.AND UP0, UPT, UR38, 0x1, UPT ;  /* 0x000000012600788c */ /* 0x000fe4000bf05270 */
[----:B------:R-:W-:Y:S01]  /*72b0*/  ULOP3.LUT UR4, UR43, UR63, URZ, 0x3c, !UPT ;  /* 0x0000003f2b047292 */ /* 0x000fe2000f8e3cff */
[----:B------:R-:W-:Y:S03]  /*72c0*/  IMAD.HI.U32 R11, R11, R3, R10 ;  /* 0x000000030b0b7227 */ /* 0x000fe600078e000a */
[----:B------:R-:W-:Y:S01]  /*72d0*/  UISETP.GE.AND UP3, UPT, UR4, URZ, UPT ;  /* 0x000000ff0400728c */ /* 0x000fe2000bf66270 */
[----:B------:R-:W-:Y:S04]  /*72e0*/  IMAD.U32 R0, RZ, RZ, UR43 ;  /* 0x0000002bff007e24 */ /* 0x000fe8000f8e00ff */
[----:B------:R-:W1:Y:S01]  /*72f0*/  @!UP0 LDCU.128 UR12, c[0x0][0xb10] ;  /* 0x00016200ff0c87ac */ /* 0x000e620008000c00 */
[----:B------:R-:W-:Y:S05]  /*7300*/  IABS R0, R0 ;  /* 0x0000000000007213 */ /* 0x000fea0000000000 */
[----:B------:R-:W-:Y:S01]  /*7310*/  IMAD.HI.U32 R11, R11, R0, RZ ;  /* 0x000000000b0b7227 */ /* 0x000fe200078e00ff */
[----:B------:R-:W2:Y:S03]  /*7320*/  @!UP0 LDCU UR5, c[0x0][0xb0c] ;  /* 0x00016180ff0587ac */ /* 0x000ea60008000800 */
[----:B------:R-:W-:Y:S01]  /*7330*/  IMAD.MOV R3, RZ, RZ, -R11 ;  /* 0x000000ffff037224 */ /* 0x000fe200078e0a0b */
[----:B------:R-:W3:Y:S03]  /*7340*/  @!UP0 LDCU UR10, c[0x0][0xb20] ;  /* 0x00016400ff0a87ac */ /* 0x000ee60008000800 */
[C---:B------:R-:W-:Y:S01]  /*7350*/  IMAD R0, R9.reuse, R3, R0 ;  /* 0x0000000309007224 */ /* 0x040fe200078e0200 */
[----:B-1----:R-:W-:Y:S04]  /*7360*/  UIMAD.WIDE.U32 UR6, UR37, UR12, URZ ;  /* 0x0000000c250672a5 */ /* 0x002fe8000f8e00ff */
[----:B------:R-:W-:Y:S01]  /*7370*/  ISETP.GT.U32.AND P1, PT, R9, R0, PT ;  /* 0x000000000900720c */ /* 0x000fe20003f24070 */
[----:B------:R-:W-:Y:S02]  /*7380*/  UIMAD.WIDE.U32 UR8, UR36, UR15, URZ ;  /* 0x0000000f240872a5 */ /* 0x000fe4000f8e00ff */
[----:B------:R-:W-:Y:S01]  /*7390*/  @!UP0 UISETP.NE.AND UP1, UPT, UR14, 0x1, UPT ;  /* 0x000000010e00888c */ /* 0x000fe2000bf25270 */
[----:B------:R-:W-:Y:S01]  /*73a0*/  @!UP0 UMOV UR6, UR7 ;  /* 0x0000000700068c82 */ /* 0x000fe20008000000 */
[----:B--2---:R-:W-:Y:S02]  /*73b0*/  @!UP0 UISETP.NE.AND UP2, UPT, UR5, 0x1, UPT ;  /* 0x000000010500888c */ /* 0x004fe4000bf45270 */
[----:B------:R-:W-:Y:S01]  /*73c0*/  @!UP0 USHF.R.U32.HI UR6, URZ, UR13, UR6 ;  /* 0x0000000dff068299 */ /* 0x000fe20008011606 */
[----:B------:R-:W-:Y:S02]  /*73d0*/  @!UP0 UMOV UR4, UR9 ;  /* 0x0000000900048c82 */ /* 0x000fe40008000000 */
[----:B---3--:R-:W-:Y:S03]  /*73e0*/  @!UP0 USHF.R.U32.HI UR4, URZ, UR10, UR4 ;  /* 0x0000000aff048299 */ /* 0x008fe60008011604 */
[----:B------:R-:W-:Y:S01]  /*73f0*/  @!P1 IMAD.IADD R0, R0, 0x1, -R9 ;  /* 0x0000000100009824 */ /* 0x000fe200078e0a09 */
[----:B------:R-:W-:Y:S01]  /*7400*/  @!UP0 USEL UR7, UR37, UR6, !UP2 ;  /* 0x0000000625078287 */ /* 0x000fe2000d000000 */
[----:B------:R-:W-:Y:S01]  /*7410*/  @!P1 IADD3 R11, PT, PT, R11, 0x1, RZ ;  /* 0x000000010b0b9810 */ /* 0x000fe20007ffe0ff */
[----:B------:R-:W-:Y:S02]  /*7420*/  @!UP0 USEL UR6, UR36, UR4, !UP1 ;  /* 0x0000000424068287 */ /* 0x000fe4000c800000 */
[----:B------:R-:W-:Y:S02]  /*7430*/  ISETP.GE.U32.AND P2, PT, R0, R9, PT ;  /* 0x000000090000720c */ /* 0x000fe40003f46070 */
[----:B------:R-:W-:Y:S02]  /*7440*/  @!UP0 UIADD3 UR4, UPT, UPT, -UR7, UR6, URZ ;  /* 0x0000000607048290 */ /* 0x000fe4000fffe1ff */
[----:B------:R-:W-:Y:S02]  /*7450*/  @!UP0 UIADD3 UR6, UPT, UPT, UR7, -UR6, URZ ;  /* 0x8000000607068290 */ /* 0x000fe4000fffe0ff */
[----:B------:R-:W-:Y:S02]  /*7460*/  @!UP0 UIMAD UR37, UR4, UR5, UR37 ;  /* 0x00000005042582a4 */ /* 0x000fe4000f8e0225 */
[----:B------:R-:W-:Y:S02]  /*7470*/  @!UP0 UIMAD UR36, UR6, UR14, UR36 ;  /* 0x0000000e062482a4 */ /* 0x000fe4000f8e0224 */
[----:B------:R-:W-:Y:S02]  /*7480*/  ULOP3.LUT UP0, URZ, UR11, 0x90, URZ, 0xc0, !UPT ;  /* 0x000000900bff7892 */ /* 0x000fe4000f80c0ff */
[----:B------:R-:W-:Y:S01]  /*7490*/  UIADD3 UR4, UPT, UPT, -UR43, URZ, URZ ;  /* 0x000000ff2b047290 */ /* 0x000fe2000fffe1ff */
[----:B------:R-:W-:Y:S03]  /*74a0*/  @P2 VIADD R11, R11, 0x1 ;  /* 0x000000010b0b2836 */ /* 0x000fe60000000000 */
[----:B------:R-:W-:Y:S02]  /*74b0*/  UIMAD UR5, UR52, UR4, UR19 ;  /* 0x00000004340572a4 */ /* 0x000fe4000f8e0213 */
[----:B------:R-:W-:Y:S02]  /*74c0*/  R2UR UR44, R11 ;  /* 0x000000000b2c72ca */ /* 0x000fe400000e0000 */
[----:B------:R-:W-:Y:S11]  /*74d0*/  USHF.L.U32 UR50, UR5, 0x7, URZ ;  /* 0x0000000705327899 */ /* 0x000ff600080006ff */
[----:B------:R-:W-:Y:S02]  /*74e0*/  @!UP3 UIADD3 UR44, UPT, UPT, -UR44, URZ, URZ ;  /* 0x000000ff2c2cb290 */ /* 0x000fe4000fffe1ff */
[----:B------:R-:W-:Y:S04]  /*74f0*/  @!UP4 ULOP3.LUT UR44, URZ, UR63, URZ, 0x33, !UPT ;  /* 0x0000003fff2cc292 */ /* 0x000fe8000f8e33ff */
[----:B------:R-:W-:Y:S04]  /*7500*/  UIADD3 UR4, UPT, UPT, -UR44, URZ, URZ ;  /* 0x000000ff2c047290 */ /* 0x000fe8000fffe1ff */
[----:B------:R-:W-:Y:S01]  /*7510*/  UIMAD UR43, UR63, UR4, UR43 ;  /* 0x000000043f2b72a4 */ /* 0x000fe2000f8e022b */
[----:B------:R-:W-:Y:S11]  /*7520*/  BRA.U !UP0, `(.L_x_115) ;  /* 0x0000000108407547 */ /* 0x000ff6000b800000 */
[----:B------:R-:W1:Y:S01]  /*7530*/  LDCU.64 UR8, c[0x4][0x80] ;  /* 0x01001000ff0877ac */ /* 0x000e620008000a00 */
[----:B------:R-:W-:Y:S01]  /*7540*/  MOV R15, 0x0 ;  /* 0x00000000000f7802 */ /* 0x000fe20000000f00 */
[----:B------:R-:W-:Y:S01]  /*7550*/  IMAD.MOV.U32 R8, RZ, RZ, 0x70 ;  /* 0x00000070ff087424 */ /* 0x000fe200078e00ff */
[----:B------:R-:W-:Y:S01]  /*7560*/  MOV R12, 0x1 ;  /* 0x00000001000c7802 */ /* 0x000fe20000000f00 */
[----:B------:R-:W-:Y:S01]  /*7570*/  IMAD.MOV.U32 R13, RZ, RZ, RZ ;  /* 0x000000ffff0d7224 */ /* 0x000fe200078e00ff */
[----:B------:R-:W2:Y:S02]  /*7580*/  LDCU.64 UR6, c[0x4][0x88] ;  /* 0x01001100ff0677ac */ /* 0x000ea40008000a00 */
[----:B------:R-:W3:Y:S01]  /*7590*/  LDC.64 R14, c[0x4][R15] ;  /* 0x010000000f0e7b82 */ /* 0x000ee20000000a00 */
[----:B------:R-:W4:Y:S01]  /*75a0*/  LDCU.64 UR4, c[0x4][0x8] ;  /* 0x01000100ff0477ac */ /* 0x000f220008000a00 */
[----:B-1----:R-:W-:Y:S01]  /*75b0*/  MOV R5, UR9 ;  /* 0x0000000900057c02 */ /* 0x002fe20008000f00 */
[----:B------:R-:W-:Y:S01]  /*75c0*/  IMAD.U32 R4, RZ, RZ, UR8 ;  /* 0x00000008ff047e24 */ /* 0x000fe2000f8e00ff */
[----:B--2---:R-:W-:Y:S01]  /*75d0*/  MOV R7, UR7 ;  /* 0x0000000700077c02 */ /* 0x004fe20008000f00 */
[----:B------:R-:W-:Y:S01]  /*75e0*/  IMAD.U32 R6, RZ, RZ, UR6 ;  /* 0x00000006ff067e24 */ /* 0x000fe2000f8e00ff */
[----:B----4-:R-:W-:Y:S01]  /*75f0*/  MOV R11, UR5 ;  /* 0x00000005000b7c02 */ /* 0x010fe20008000f00 */
[----:B------:R-:W-:Y:S02]  /*7600*/  IMAD.U32 R10, RZ, RZ, UR4 ;  /* 0x00000004ff0a7e24 */ /* 0x000fe4000f8e00ff */
[----:B------:R-:W-:Y:S07]  /*7610*/  LEPC R20, `(.L_x_115) ;  /* 0x000000001014794e */ /* 0x000fee0000000000 */
[----:B---3-5:R-:W-:Y:S05]  /*7620*/  CALL.ABS.NOINC R14 ;  /* 0x000000000e007343 */ /* 0x028fea0003c00000 */
.L_x_115:
[----:B------:R-:W-:Y:S01]  /*7630*/  LOP3.LUT P0, RZ, R98, 0x90, RZ, 0xc0, !PT ;  /* 0x0000009062ff7812 */ /* 0x000fe2000780c0ff */
[----:B------:R-:W-:Y:S11]  /*7640*/  BSSY.RECONVERGENT B6, `(.L_x_116) ;  /* 0x0000013000067945 */ /* 0x000ff60003800200 */
[----:B------:R-:W-:Y:S01]  /*7650*/  @!UPT UIADD3 URZ, UPT, UPT, URZ, URZ, URZ ;  /* 0x000000fffffff290 */ /* 0x000fe2000fffe0ff */
[----:B------:R-:W-:Y:S05]  /*7660*/  @!P0 BRA `(.L_x_117) ;  /* 0x0000000000408947 */ /* 0x000fea0003800000 */
[----:B------:R-:W1:Y:S01]  /*7670*/  LDCU.64 UR8, c[0x4][0x80] ;  /* 0x01001000ff0877ac */ /* 0x000e620008000a00 */
[----:B------:R-:W-:Y:S01]  /*7680*/  MOV R15, 0x0 ;  /* 0x00000000000f7802 */ /* 0x000fe20000000f00 */
[----:B------:R-:W-:Y:S02]  /*7690*/  HFMA2 R12, -RZ, RZ, 0, 5.9604644775390625e-08 ;  /* 0x00000001ff0c7431 */ /* 0x000fe400000001ff */
[----:B------:R-:W-:Y:S02]  /*76a0*/  IMAD.MOV.U32 R8, RZ, RZ, 0x70 ;  /* 0x00000070ff087424 */ /* 0x000fe400078e00ff */
[----:B------:R-:W-:Y:S01]  /*76b0*/  IMAD.MOV.U32 R13, RZ, RZ, RZ ;  /* 0x000000ffff0d7224 */ /* 0x000fe200078e00ff */
[----:B------:R-:W2:Y:S01]  /*76c0*/  LDCU.64 UR6, c[0x4][0x88] ;  /* 0x01001100ff0677ac */ /* 0x000ea20008000a00 */
        /* <DEDUP_REMOVED lines=10> */
.L_x_117:
[----:B------:R-:W-:Y:S05]  /*7770*/  BSYNC.RECONVERGENT B6 ;  /* 0x0000000000067941 */ /* 0x000fea0003800200 */
.L_x_116:
[----:B------:R-:W-:Y:S02]  /*7780*/  R2UR UR6, R92 ;  /* 0x000000005c0672ca */ /* 0x000fe400000e0000 */
[----:B------:R-:W-:Y:S02]  /*7790*/  R2UR UR5, R89 ;  /* 0x00000000590572ca */ /* 0x000fe400000e0000 */
[----:B------:R-:W-:Y:S02]  /*77a0*/  R2UR UR4, R88 ;  /* 0x00000000580472ca */ /* 0x000fe400000e0000 */
[----:B------:R-:W-:Y:S02]  /*77b0*/  ISETP.NE.U32.AND P4, PT, R84, RZ, PT ;  /* 0x000000ff5400720c */ /* 0x000fe40003f85070 */
[----:B------:R-:W-:Y:S02]  /*77c0*/  ISETP.NE.U32.AND P2, PT, RZ, UR54, PT ;  /* 0x00000036ff007c0c */ /* 0x000fe4000bf45070 */
[----:B------:R-:W-:Y:S02]  /*77d0*/  ISETP.NE.AND.EX P4, PT, R85, RZ, PT, P4 ;  /* 0x000000ff5500720c */ /* 0x000fe40003f85340 */
[----:B------:R-:W-:Y:S01]  /*77e0*/  ISETP.NE.AND.EX P2, PT, RZ, UR55, PT, P2 ;  /* 0x00000037ff007c0c */ /* 0x000fe2000bf45320 */
[----:B------:R-:W-:Y:S02]  /*77f0*/  UISETP.NE.AND UP2, UPT, UR6, URZ, UPT ;  /* 0x000000ff0600728c */ /* 0x000fe4000bf45270 */
[----:B------:R-:W-:Y:S04]  /*7800*/  UISETP.NE.U32.AND UP0, UPT, UR5, URZ, UPT ;  /* 0x000000ff0500728c */ /* 0x000fe8000bf05070 */
[----:B------:R-:W-:Y:S01]  /*7810*/  UISETP.NE.AND.EX UP1, UPT, UR4, URZ, UPT, UP0 ;  /* 0x000000ff0400728c */ /* 0x000fe2000bf25300 */
[----:B------:R-:W-:Y:S01]  /*7820*/  PLOP3.LUT P1, PT, PT, PT, UP2, 0x80, 0x8 ;  /* 0x000000000008781c */ /* 0x000fe20003f2f028 */
[----:B------:R-:W-:Y:S03]  /*7830*/  UPLOP3.LUT UP0, UPT, UPT, UPT, UPT, 0x40, 0x4 ;  /* 0x000000000004789c */ /* 0x000fe60003f0e870 */
[----:B------:R-:W-:Y:S06]  /*7840*/  @UP2 UPLOP3.LUT UP0, UPT, UPT, UPT, UP1, 0x80, 0x8 ;  /* 0x000000000008289c */ /* 0x000fec0003f0f010 */
[----:B------:R-:W-:Y:S01]  /*7850*/  PLOP3.LUT P0, PT, PT, PT, UP0, 0x80, 0x8 ;  /* 0x000000000008781c */ /* 0x000fe20003f0f008 */
[----:B------:R-:W-:Y:S01]  /*7860*/  @!UPT UIADD3 URZ, UPT, UPT, URZ, URZ, URZ ;  /* 0x000000fffffff290 */ /* 0x000fe2000fffe0ff */
[----:B------:R-:W-:Y:S11]  /*7870*/  BRA.U !UP1, `(.L_x_118) ;  /* 0x0000000109407547 */ /* 0x000ff6000b800000 */
[----:B------:R-:W-:Y:S01]  /*7880*/  UISETP.NE.U32.AND UP0, UPT, UR54, URZ, UPT ;  /* 0x000000ff3600728c */ /* 0x000fe2000bf05070 */
[----:B------:R-:W-:Y:S01]  /*7890*/  R2UR UR6, R89 ;  /* 0x00000000590672ca */ /* 0x000fe200000e0000 */
[----:B------:R-:W1:Y:S01]  /*78a0*/  LDCU.64 UR8, c[0x0][0x358] ;  /* 0x00006b00ff0877ac */ /* 0x000e620008000a00 */
[----:B------:R-:W-:Y:S02]  /*78b0*/  HFMA2 R86, -RZ, RZ, 0, 5.9604644775390625e-08 ;  /* 0x00000001ff567431 */ /* 0x000fe400000001ff */
[----:B------:R-:W-:Y:S01]  /*78c0*/  IMAD.MOV.U32 R0, RZ, RZ, 0x1 ;  /* 0x00000001ff007424 */ /* 0x000fe200078e00ff */
[----:B------:R-:W-:Y:S06]  /*78d0*/  UISETP.NE.AND.EX UP0, UPT, UR55, URZ, UPT, UP0 ;  /* 0x000000ff3700728c */ /* 0x000fec000bf05300 */
[----:B------:R-:W-:Y:S05]  /*78e0*/  PLOP3.LUT P3, PT, PT, PT, UP0, 0x80, 0x8 ;  /* 0x000000000008781c */ /* 0x000fea0003f6f008 */
[----:B------:R-:W2:Y:S01]  /*78f0*/  @UP0 LDCU.64 UR4, c[0x0][0x888] ;  /* 0x00011100ff0407ac */ /* 0x000ea20008000a00 */
[----:B------:R-:W-:Y:S07]  /*7900*/  @UP0 UIMAD UR6, UR51, UR6, URZ ;  /* 0x00000006330602a4 */ /* 0x000fee000f8e02ff */
[----:B------:R-:W-:Y:S01]  /*7910*/  @!P3 PRMT R86, R0, 0x7610, R86 ;  /* 0x000076100056b816 */ /* 0x000fe20000000056 */
[----:B--2---:R-:W-:Y:S06]  /*7920*/  @UP0 UIMAD.WIDE UR4, UR6, 0x4, UR4 ;  /* 0x00000004060408a5 */ /* 0x004fec000f8e0204 */
[----:B------:R-:W-:Y:S02]  /*7930*/  IMAD.U32 R4, RZ, RZ, UR4 ;  /* 0x00000004ff047e24 */ /* 0x000fe4000f8e00ff */
[----:B------:R-:W-:Y:S03]  /*7940*/  IMAD.U32 R5, RZ, RZ, UR5 ;  /* 0x00000005ff057e24 */ /* 0x000fe6000f8e00ff */
[----:B------:R-:W2:Y:S02]  /*7950*/  @!UP0 LDCU UR4, c[0x0][0x880] ;  /* 0x00011000ff0487ac */ /* 0x000ea40008000800 */
[----:B-1---5:R1:W5:Y:S02]  /*7960*/  @P3 LDG.E R41, desc[UR8][R4.64] ;  /* 0x0000000804293981 */ /* 0x022364000c1e1900 */
[----:B-12---:R-:W-:Y:S02]  /*7970*/  @!P3 MOV R41, UR4 ;  /* 0x000000040029bc02 */ /* 0x006fe40008000f00 */
.L_x_118:
[----:B------:R-:W-:Y:S05]  /*7980*/  @!P4 BRA `(.L_x_119) ;  /* 0x000000000024c947 */ /* 0x000fea0003800000 */
[----:B------:R-:W-:Y:S01]  /*7990*/  ISETP.NE.U32.AND P3, PT, R74, RZ, PT ;  /* 0x000000ff4a00720c */ /* 0x000fe20003f65070 */
[----:B------:R-:W1:Y:S03]  /*79a0*/  LDCU.64 UR4, c[0x0][0x358] ;  /* 0x00006b00ff0477ac */ /* 0x000e660008000a00 */
[----:B------:R-:W-:Y:S11]  /*79b0*/  ISETP.NE.AND.EX P3, PT, R75, RZ, PT, P3 ;  /* 0x000000ff4b00720c */ /* 0x000ff60003f65330 */
[----:B------:R-:W-:Y:S02]  /*79c0*/  @!UPT UIADD3 URZ, UPT, UPT, URZ, URZ, URZ ;  /* 0x000000fffffff290 */ /* 0x000fe4000fffe0ff */
[----:B------:R-:W2:Y:S01]  /*79d0*/  @P3 LDC.64 R4, c[0x0][0x8a8] ;  /* 0x00022a00ff043b82 */ /* 0x000ea20000000a00 */
[----:B------:R-:W-:Y:S04]  /*79e0*/  @P3 IMAD R0, R84, UR51, RZ ;  /* 0x0000003354003c24 */ /* 0x000fe8000f8e02ff */
[----:B--2---:R-:W-:Y:S05]  /*79f0*/  @P3 IMAD.WIDE R4, R0, 0x4, R4 ;  /* 0x0000000400043825 */ /* 0x004fea00078e0204 */
[----:B-1---5:R1:W5:Y:S02]  /*7a00*/  @P3 LDG.E R38, desc[UR4][R4.64] ;  /* 0x0000000404263981 */ /* 0x022364000c1e1900 */
[----:B-1----:R-:W2:Y:S02]  /*7a10*/  @!P3 LDC R38, c[0x0][0x8a0] ;  /* 0x00022800ff26bb82 */ /* 0x002ea40000000800 */
.L_x_119:
[----:B-----5:R-:W-:Y:S01]  /*7a20*/  FSETP.NEU.AND P4, PT, R41, RZ, PT ;  /* 0x000000ff2900720b */ /* 0x020fe20003f8d000 */
[----:B------:R-:W-:Y:S01]  /*7a30*/  BSSY B1, `(.L_x_120) ;  /* 0x0000041000017945 */ /* 0x000fe20003800000 */
[----:B------:R-:W-:Y:S01]  /*7a40*/  SEL R6, RZ, 0xffffffff, P2 ;  /* 0xffffffffff067807 */ /* 0x000fe20001000000 */
[----:B------:R-:W-:Y:S01]  /*7a50*/  IMAD.MOV.U32 R103, RZ, RZ, 0x1 ;  /* 0x00000001ff677424 */ /* 0x000fe200078e00ff */
[----:B------:R-:W-:Y:S01]  /*7a60*/  LOP3.LUT P3, RZ, R86, 0xff, RZ, 0xc0, !PT ;  /* 0x000000ff56ff7812 */ /* 0x000fe2000786c0ff */
[----:B------:R-:W-:Y:S01]  /*7a70*/  IMAD.IADD R39, R37, 0x1, R2 ;  /* 0x0000000125277824 */ /* 0x000fe200078e0202 */
[----:B------:R-:W-:Y:S02]  /*7a80*/  @P1 SEL R3, RZ, 0xffffffff, P4 ;  /* 0xffffffffff031807 */ /* 0x000fe40002000000 */
[----:B------:R-:W-:Y:S02]  /*7a90*/  CS2R R82, SRZ ;  /* 0x0000000000527805 */ /* 0x000fe4000001ff00 */
[----:B------:R-:W-:Y:S02]  /*7aa0*/  LEA R0, R94, UR49, 0x3 ;  /* 0x000000315e007c11 */ /* 0x000fe4000f8e18ff */
[----:B------:R-:W-:Y:S02]  /*7ab0*/  CS2R R80, SRZ ;  /* 0x0000000000507805 */ /* 0x000fe4000001ff00 */
[----:B------:R-:W-:Y:S02]  /*7ac0*/  @P0 SEL R3, R6, R3, !P3 ;  /* 0x0000000306030207 */ /* 0x000fe40005800000 */
[----:B------:R-:W-:Y:S02]  /*7ad0*/  CS2R R78, SRZ ;  /* 0x00000000004e7805 */ /* 0x000fe4000001ff00 */
[----:B------:R-:W-:Y:S02]  /*7ae0*/  LEA R101, R36, UR49, 0x3 ;  /* 0x0000003124657c11 */ /* 0x000fe4000f8e18ff */
[----:B------:R-:W-:Y:S02]  /*7af0*/  CS2R R76, SRZ ;  /* 0x00000000004c7805 */ /* 0x000fe4000001ff00 */
[----:B------:R-:W-:Y:S02]  /*7b00*/  @P1 LOP3.LUT R3, R3, 0x1, RZ, 0xc0, !PT ;  /* 0x0000000103031812 */ /* 0x000fe400078ec0ff */
[----:B------:R-:W-:Y:S02]  /*7b10*/  SHF.L.U32 R4, R96, 0x1f, RZ ;  /* 0x0000001f60047819 */ /* 0x000fe400000006ff */
[----:B------:R-:W-:Y:S02]  /*7b20*/  ISETP.NE.U32.OR P6, PT, R3, 0x1, !P1 ;  /* 0x000000010300780c */ /* 0x000fe40004fc5470 */
[----:B------:R-:W-:Y:S02]  /*7b30*/  PLOP3.LUT P2, PT, PT, PT, UP1, 0x80, 0x8 ;  /* 0x000000000008781c */ /* 0x000fe40003f4f018 */
[----:B------:R-:W-:Y:S02]  /*7b40*/  SEL R3, RZ, 0xffffffff, P4 ;  /* 0xffffffffff037807 */ /* 0x000fe40002000000 */
[----:B------:R-:W-:Y:S07]  /*7b50*/  P2R R102, PR, RZ, 0x40 ;  /* 0x00000040ff667803 */ /* 0x000fee0000000000 */
[----:B------:R-:W-:Y:S02]  /*7b60*/  @P6 SHF.L.U32 R5, R93, 0x1f, RZ ;  /* 0x0000001f5d056819 */ /* 0x000fe400000006ff */
[----:B------:R-:W-:Y:S02]  /*7b70*/  @P2 SEL R3, R6, R3, !P3 ;  /* 0x0000000306032207 */ /* 0x000fe40005800000 */
[----:B------:R-:W1:Y:S02]  /*7b80*/  @P6 SYNCS.PHASECHK.TRANS64.TRYWAIT P1, [R0+URZ+0x1a0], R5 ;  /* 0x0001a005000065a7 */ /* 0x000e6400080211ff */
[----:B------:R-:W-:Y:S04]  /*7b90*/  LOP3.LUT R3, R3, 0x1, RZ, 0xc0, !PT ;  /* 0x0000000103037812 */ /* 0x000fe800078ec0ff */
[----:B------:R-:W-:Y:S04]  /*7ba0*/  ISETP.NE.U32.AND P5, PT, R3, 0x1, PT ;  /* 0x000000010300780c */ /* 0x000fe80003fa5070 */
[----:B------:R-:W-:Y:S01]  /*7bb0*/  P2R R108, PR, RZ, 0x20 ;  /* 0x00000020ff6c7803 */ /* 0x000fe20000000000 */
[----:B------:R3:W4:Y:S01]  /*7bc0*/  SYNCS.PHASECHK.TRANS64.TRYWAIT P0, [R101+URZ+0x1e0], R4 ;  /* 0x0001e004650075a7 */ /* 0x00072200080011ff */
[----:B-1----:R-:W-:Y:S01]  /*7bd0*/  @P6 SEL R103, RZ, 0x1, !P1 ;  /* 0x00000001ff676807 */ /* 0x002fe20004800000 */
[----:B---3--:R-:W-:Y:S06]  /*7be0*/  @!P6 BRA `(.L_x_121) ;  /* 0x000000000094e947 */ /* 0x008fec0003800000 */
[----:B------:R-:W-:Y:S01]  /*7bf0*/  @P5 IMAD R6, R94, 0x1000, R97 ;  /* 0x000010005e065824 */ /* 0x000fe200078e0261 */
[----:B------:R-:W-:Y:S01]  /*7c00*/  LOP3.LUT P6, RZ, R73, 0x80, RZ, 0xc0, !PT ;  /* 0x0000008049ff7812 */ /* 0x000fe200078cc0ff */
[----:B------:R-:W1:Y:S01]  /*7c10*/  S2R R2, SR_CgaCtaId ;  /* 0x0000000000027919 */ /* 0x000e620000008800 */
[----:B------:R-:W-:Y:S01]  /*7c20*/  ISETP.NE.AND P2, PT, R103, RZ, PT ;  /* 0x000000ff6700720c */ /* 0x000fe20003f45270 */
[----:B------:R-:W-:Y:S01]  /*7c30*/  @P5 VIADD R5, R6, UR49 ;  /* 0x0000003106055c36 */ /* 0x000fe20008000000 */
[----:B------:R-:W-:Y:S01]  /*7c40*/  PLOP3.LUT P1, PT, PT, PT, PT, 0x8, 0x80 ;  /* 0x000000000080781c */ /* 0x000fe20003f2e170 */
[----:B------:R-:W-:Y:S01]  /*7c50*/  BSSY B0, `(.L_x_122) ;  /* 0x000000d000007945 */ /* 0x000fe20003800000 */
[----:B------:R-:W-:Y:S01]  /*7c60*/  @P5 PLOP3.LUT P1, PT, P6, PT, PT, 0x80, 0x8 ;  /* 0x000000000008581c */ /* 0x000fe2000372f070 */
[C---:B------:R-:W-:Y:S01]  /*7c70*/  @P5 VIADD R3, R5.reuse, 0x300 ;  /* 0x0000030005035836 */ /* 0x040fe20000000000 */
[----:B------:R-:W-:Y:S01]  /*7c80*/  CS2R R78, SRZ ;  /* 0x00000000004e7805 */ /* 0x000fe2000001ff00 */
[----:B------:R-:W-:Y:S01]  /*7c90*/  @P5 VIADD R5, R5, 0x310 ;  /* 0x0000031005055836 */ /* 0x000fe20000000000 */
[----:B------:R-:W-:Y:S02]  /*7ca0*/  CS2R R76, SRZ ;  /* 0x00000000004c7805 */ /* 0x000fe4000001ff00 */
[----:B------:R-:W-:Y:S02]  /*7cb0*/  CS2R R82, SRZ ;  /* 0x0000000000527805 */ /* 0x000fe4000001ff00 */
[----:B------:R-:W-:Y:S05]  /*7cc0*/  CS2R R80, SRZ ;  /* 0x0000000000507805 */ /* 0x000fea000001ff00 */
[----:B------:R-:W-:Y:S01]  /*7cd0*/  @P1 VIADD R5, R3, 0xfffffff0 ;  /* 0xfffffff003051836 */ /* 0x000fe20000000000 */
[----:B------:R-:W-:Y:S06]  /*7ce0*/  @P2 BRA `(.L_x_123) ;  /* 0x00000000000c2947 */ /* 0x000fec0003800000 */
[----:B------:R-:W-:Y:S04]  /*7cf0*/  SHF.L.U32 R3, R93, 0x1f, RZ ;  /* 0x0000001f5d037819 */ /* 0x000fe800000006ff */
[----:B------:R-:W3:Y:S02]  /*7d00*/  SYNCS.PHASECHK.TRANS64.TRYWAIT P1, [R0+URZ+0x1a0], R3 ;  /* 0x0001a003000075a7 */ /* 0x000ee400080211ff */
[----:B---3--:R-:W-:Y:S05]  /*7d10*/  @!P1 BRA `(.L_x_124) ;  /* 0x0000002c00149947 */ /* 0x008fea0003800000 */
.L_x_123:
[----:B------:R-:W-:Y:S05]  /*7d20*/  BSYNC B0 ;  /* 0x0000000000007941 */ /* 0x000fea0003800000 */
.L_x_122:
[----:B------:R-:W-:Y:S01]  /*7d30*/  ISETP.NE.AND P1, PT, R108, RZ, PT ;  /* 0x000000ff6c00720c */ /* 0x000fe20003f25270 */
[----:B---3--:R-:W-:Y:S02]  /*7d40*/  VIADD R3, R0, 0x1b0 ;  /* 0x000001b000037836 */ /* 0x008fe40000000000 */
[----:B------:R-:W-:Y:S03]  /*7d50*/  VIADD R94, R94, 0x1 ;  /* 0x000000015e5e7836 */ /* 0x000fe60000000000 */
[----:B-1----:R-:W-:Y:S07]  /*7d60*/  PRMT R2, R2, 0x654, R3 ;  /* 0x0000065402027816 */ /* 0x002fee0000000003 */
[----:B------:R1:W3:Y:S04]  /*7d70*/  @P1 LDS.128 R76, [R6+UR49+0x300] ;  /* 0x00030031064c1984 */ /* 0x0002e80008000c00 */
[----:B------:R1:W1:Y:S01]  /*7d80*/  @P1 LDS.128 R80, [R5] ;  /* 0x0000000005501984 */ /* 0x0002620000000c00 */
[C---:B------:R-:W-:Y:S01]  /*7d90*/  ISETP.NE.AND P1, PT, R94.reuse, 0x2, PT ;  /* 0x000000025e00780c */ /* 0x040fe20003f25270 */
[----:B------:R-:W-:Y:S01]  /*7da0*/  @!PT LDS RZ, [RZ] ;  /* 0x00000000fffff984 */ /* 0x000fe20000000800 */
[----:B------:R-:W-:Y:S01]  /*7db0*/  @!PT LDS RZ, [RZ] ;  /* 0x00000000fffff984 */ /* 0x000fe20000000800 */
[----:B------:R-:W-:Y:S01]  /*7dc0*/  @!PT LDS RZ, [RZ] ;  /* 0x00000000fffff984 */ /* 0x000fe20000000800 */
[----:B------:R-:W-:Y:S01]  /*7dd0*/  @!PT LDS RZ, [RZ] ;  /* 0x00000000fffff984 */ /* 0x000fe20000000800 */
[----:B------:R5:W-:Y:S06]  /*7de0*/  MEMBAR.ALL.CTA ;  /* 0x0000000000007992 */ /* 0x000bec0000008000 */
[----:B-----5:R-:W5:Y:S01]  /*7df0*/  FENCE.VIEW.ASYNC.S ;  /* 0x00000000000073c6 */ /* 0x020f620000000000 */
[----:B------:R-:W-:Y:S02]  /*7e00*/  SEL R0, RZ, 0x1, P1 ;  /* 0x00000001ff007807 */ /* 0x000fe40000800000 */
[----:B------:R-:W-:Y:S02]  /*7e10*/  SEL R94, R94, RZ, P1 ;  /* 0x000000ff5e5e7207 */ /* 0x000fe40000800000 */
[----:B------:R-:W-:Y:S01]  /*7e20*/  LOP3.LUT R93, R93, R0, RZ, 0x3c, !PT ;  /* 0x000000005d5d7212 */ /* 0x000fe200078e3cff */
[----:B-----5:R1:W-:Y:S06]  /*7e30*/  SYNCS.ARRIVE.TRANS64.RED.A1T0 RZ, [R2+URZ], RZ ;  /* 0x000000ff02ff79a7 */ /* 0x0203ec00081004ff */
.L_x_121:
[----:B------:R-:W-:Y:S05]  /*7e40*/  BSYNC B1 ;  /* 0x0000000000017941 */ /* 0x000fea0003800000 */
.L_x_120:
[----:B------:R-:W-:Y:S04]  /*7e50*/  SHF.R.U32.HI R0, RZ, 0x15, R39 ;  /* 0x00000015ff007819 */ /* 0x000fe80000011627 */
[----:B------:R-:W-:Y:S01]  /*7e60*/  LOP3.LUT P1, RZ, R0, 0x3, R87, 0x48, !PT ;  /* 0x0000000300ff7812 */ /* 0x000fe20007824857 */
[----:B------:R-:W-:Y:S01]  /*7e70*/  @!UPT UIADD3 URZ, UPT, UPT, URZ, URZ, URZ ;  /* 0x000000fffffff290 */ /* 0x000fe2000fffe0ff */
[----:B----4-:R-:W-:Y:S11]  /*7e80*/  @P0 BRA `(.L_x_125) ;  /* 0x0000000000080947 */ /* 0x010ff60003800000 */
[----:B------:R-:W4:Y:S02]  /*7e90*/  SYNCS.PHASECHK.TRANS64.TRYWAIT P0, [R101+URZ+0x1e0], R4 ;  /* 0x0001e004650075a7 */ /* 0x000f2400080011ff */
[----:B----4-:R-:W-:Y:S05]  /*7ea0*/  @!P0 BRA `(.L_x_126) ;  /* 0x0000002800c48947 */ /* 0x010fea0003800000 */
.L_x_125:
[----:B------:R-:W-:Y:S04]  /*7eb0*/  BSSY.RECONVERGENT B6, `(.L_x_127) ;  /* 0x0000012000067945 */ /* 0x000fe80003800200 */
[----:B------:R-:W-:Y:S05]  /*7ec0*/  @!P1 BRA `(.L_x_128) ;  /* 0x0000000000409947 */ /* 0x000fea0003800000 */
[----:B------:R-:W5:Y:S01]  /*7ed0*/  LDCU.64 UR8, c[0x4][0x70] ;  /* 0x01000e00ff0877ac */ /* 0x000f620008000a00 */
[----:B------:R-:W-:Y:S01]  /*7ee0*/  MOV R3, 0x0 ;  /* 0x0000000000037802 */ /* 0x000fe20000000f00 */
[----:B------:R-:W-:Y:S02]  /*7ef0*/  HFMA2 R12, -RZ, RZ, 0, 5.9604644775390625e-08 ;  /* 0x00000001ff0c7431 */ /* 0x000fe400000001ff */
[----:B------:R-:W-:Y:S02]  /*7f00*/  IMAD.MOV.U32 R8, RZ, RZ, 0x192 ;  /* 0x00000192ff087424 */ /* 0x000fe400078e00ff */
[----:B------:R-:W-:Y:S01]  /*7f10*/  IMAD.MOV.U32 R13, RZ, RZ, RZ ;  /* 0x000000ffff0d7224 */ /* 0x000fe200078e00ff */
[----:B------:R-:W2:Y:S01]  /*7f20*/  LDCU.64 UR6, c[0x4][0x78] ;  /* 0x01000f00ff0677ac */ /* 0x000ea20008000a00 */
[----:B-1----:R-:W1:Y:S01]  /*7f30*/  LDC.64 R2, c[0x4][R3] ;  /* 0x0100000003027b82 */ /* 0x002e620000000a00 */
[----:B------:R-:W3:Y:S01]  /*7f40*/  LDCU.64 UR4, c[0x4][0x10] ;  /* 0x01000200ff0477ac */ /* 0x000ee20008000a00 */
[----:B-----5:R-:W-:Y:S01]  /*7f50*/  MOV R5, UR9 ;  /* 0x0000000900057c02 */ /* 0x020fe20008000f00 */
[----:B----4-:R-:W-:Y:S01]  /*7f60*/  IMAD.U32 R4, RZ, RZ, UR8 ;  /* 0x00000008ff047e24 */ /* 0x010fe2000f8e00ff */
[----:B--2---:R-:W-:Y:S01]  /*7f70*/  MOV R7, UR7 ;  /* 0x0000000700077c02 */ /* 0x004fe20008000f00 */
[----:B------:R-:W-:Y:S01]  /*7f80*/  IMAD.U32 R6, RZ, RZ, UR6 ;  /* 0x00000006ff067e24 */ /* 0x000fe2000f8e00ff */
[----:B---3--:R-:W-:Y:S01]  /*7f90*/  MOV R11, UR5 ;  /* 0x00000005000b7c02 */ /* 0x008fe20008000f00 */
[----:B------:R-:W-:Y:S02]  /*7fa0*/  IMAD.U32 R10, RZ, RZ, UR4 ;  /* 0x00000004ff0a7e24 */ /* 0x000fe4000f8e00ff */
[----:B------:R-:W-:Y:S07]  /*7fb0*/  LEPC R20, `(.L_x_128) ;  /* 0x000000001014794e */ /* 0x000fee0000000000 */
[----:B-1----:R-:W-:Y:S05]  /*7fc0*/  CALL.ABS.NOINC R2 ;  /* 0x0000000002007343 */ /* 0x002fea0003c00000 */
.L_x_128:
[----:B------:R-:W-:Y:S05]  /*7fd0*/  BSYNC.RECONVERGENT B6 ;  /* 0x0000000000067941 */ /* 0x000fea0003800200 */
.L_x_127:
[-C--:B---3--:R-:W-:Y:S01]  /*7fe0*/  F2FP.F16.E4M3.UNPACK_B R42, R76.reuse ;  /* 0x0000004cff2a723e */ /* 0x088fe200020006ff */
[----:B------:R-:W-:Y:S05]  /*7ff0*/  WARPSYNC.ALL ;  /* 0x0000000000007948 */ /* 0x000fea0003800000 */
[----:B------:R-:W-:Y:S01]  /*8000*/  R2UR UR4, R39 ;  /* 0x00000000270472ca */ /* 0x000fe200000e0000 */
[--C-:B------:R-:W-:Y:S01]  /*8010*/  HADD2.F32 R40, -RZ, R42.reuse.H0_H0 ;  /* 0x2000002aff287230 */ /* 0x100fe20000004100 */
[----:B------:R-:W-:Y:S01]  /*8020*/  F2FP.F16.E4M3.UNPACK_B R44, R76.H1 ;  /* 0x0000004cff2c723e */ /* 0x000fe200030006ff */
[----:B------:R-:W-:Y:S01]  /*8030*/  HADD2.F32 R43, -RZ, R42.H1_H1 ;  /* 0x3000002aff2b7230 */ /* 0x000fe20000004100 */
[-C--:B------:R-:W-:Y:S01]  /*8040*/  F2FP.F16.E4M3.UNPACK_B R46, R77.reuse ;  /* 0x0000004dff2e723e */ /* 0x080fe200020006ff */
[----:B------:R-:W-:Y:S01]  /*8050*/  BSSY.RECONVERGENT B0, `(.L_x_129) ;  /* 0x000009f000007945 */ /* 0x000fe20003800200 */
[----:B------:R-:W-:Y:S01]  /*8060*/  F2FP.F16.E4M3.UNPACK_B R48, R77.H1 ;  /* 0x0000004dff30723e */ /* 0x000fe200030006ff */
[--C-:B------:R-:W-:Y:S01]  /*8070*/  HADD2.F32 R42, -RZ, R44.reuse.H0_H0 ;  /* 0x2000002cff2a7230 */ /* 0x100fe20000004100 */
[-C--:B------:R-:W-:Y:S01]  /*8080*/  F2FP.F16.E4M3.UNPACK_B R50, R78.reuse ;  /* 0x0000004eff32723e */ /* 0x080fe200020006ff */
[----:B------:R-:W-:Y:S01]  /*8090*/  HADD2.F32 R44, -RZ, R44.H1_H1 ;  /* 0x3000002cff2c7230 */ /* 0x000fe20000004100 */
[----:B------:R-:W-:Y:S01]  /*80a0*/  F2FP.F16.E4M3.UNPACK_B R52, R78.H1 ;  /* 0x0000004eff34723e */ /* 0x000fe200030006ff */
[--C-:B------:R-:W-:Y:S01]  /*80b0*/  HADD2.F32 R45, -RZ, R46.reuse.H0_H0 ;  /* 0x2000002eff2d7230 */ /* 0x100fe20000004100 */
[-C--:B------:R-:W-:Y:S01]  /*80c0*/  F2FP.F16.E4M3.UNPACK_B R54, R79.reuse ;  /* 0x0000004fff36723e */ /* 0x080fe200020006ff */
[----:B-1--4-:R-:W2:Y:S01]  /*80d0*/  LDTM.x32 R4, tmem[UR4] ;  /* 0x00000004000479ee */ /* 0x012ea200082c0000 */
[----:B------:R-:W-:Y:S01]  /*80e0*/  F2FP.F16.E4M3.UNPACK_B R56, R79.H1 ;  /* 0x0000004fff38723e */ /* 0x000fe200030006ff */
[----:B------:R-:W-:Y:S01]  /*80f0*/  HADD2.F32 R46, -RZ, R46.H1_H1 ;  /* 0x3000002eff2e7230 */ /* 0x000fe20000004100 */
[----:B------:R-:W-:Y:S01]  /*8100*/  F2FP.F16.E4M3.UNPACK_B R58, R80 ;  /* 0x00000050ff3a723e */ /* 0x000fe200020006ff */
[--C-:B------:R-:W-:Y:S01]  /*8110*/  HADD2.F32 R49, -RZ, R50.reuse.H0_H0 ;  /* 0x20000032ff317230 */ /* 0x100fe20000004100 */
[----:B------:R-:W-:Y:S01]  /*8120*/  IADD3 R110, PT, PT, R97, UR49, RZ ;  /* 0x00000031616e7c10 */ /* 0x000fe2000fffe0ff */
[----:B------:R-:W-:Y:S01]  /*8130*/  HADD2.F32 R50, -RZ, R50.H1_H1 ;  /* 0x30000032ff327230 */ /* 0x000fe20000004100 */
[----:B------:R-:W-:Y:S01]  /*8140*/  ISETP.NE.AND P6, PT, R102, RZ, PT ;  /* 0x000000ff6600720c */ /* 0x000fe20003fc5270 */
[--C-:B------:R-:W-:Y:S01]  /*8150*/  HADD2.F32 R53, -RZ, R54.reuse.H0_H0 ;  /* 0x20000036ff357230 */ /* 0x100fe20000004100 */
[----:B------:R-:W-:Y:S01]  /*8160*/  LOP3.LUT P5, RZ, R73, 0x80, RZ, 0xc0, !PT ;  /* 0x0000008049ff7812 */ /* 0x000fe200078ac0ff */
[----:B------:R-:W-:Y:S01]  /*8170*/  HADD2.F32 R54, -RZ, R54.H1_H1 ;  /* 0x30000036ff367230 */ /* 0x000fe20000004100 */
[----:B------:R-:W-:Y:S01]  /*8180*/  F2FP.F16.E4M3.UNPACK_B R62, R81 ;  /* 0x00000051ff3e723e */ /* 0x000fe200020006ff */
[--C-:B------:R-:W-:Y:S01]  /*8190*/  HADD2.F32 R57, -RZ, R58.reuse.H0_H0 ;  /* 0x2000003aff397230 */ /* 0x100fe20000004100 */
[----:B------:R-:W-:Y:S01]  /*81a0*/  F2FP.F16.E4M3.UNPACK_B R66, R82 ;  /* 0x00000052ff42723e */ /* 0x000fe200020006ff */
[----:B------:R-:W-:Y:S01]  /*81b0*/  HADD2.F32 R58, -RZ, R58.H1_H1 ;  /* 0x3000003aff3a7230 */ /* 0x000fe20000004100 */
[----:B------:R-:W-:Y:S01]  /*81c0*/  F2FP.F16.E4M3.UNPACK_B R70, R83 ;  /* 0x00000053ff46723e */ /* 0x000fe200020006ff */
[--C-:B------:R-:W-:Y:S01]  /*81d0*/  HADD2.F32 R61, -RZ, R62.reuse.H0_H0 ;  /* 0x2000003eff3d7230 */ /* 0x100fe20000004100 */
[----:B------:R-:W-:Y:S01]  /*81e0*/  F2FP.F16.E4M3.UNPACK_B R60, R80.H1 ;  /* 0x00000050ff3c723e */ /* 0x000fe200030006ff */
[----:B------:R-:W-:Y:S01]  /*81f0*/  HADD2.F32 R62, -RZ, R62.H1_H1 ;  /* 0x3000003eff3e7230 */ /* 0x000fe20000004100 */
[----:B------:R-:W-:Y:S01]  /*8200*/  F2FP.F16.E4M3.UNPACK_B R64, R81.H1 ;  /* 0x00000051ff40723e */ /* 0x000fe200030006ff */
[--C-:B------:R-:W-:Y:S01]  /*8210*/  HADD2.F32 R65, -RZ, R66.reuse.H0_H0 ;  /* 0x20000042ff417230 */ /* 0x100fe20000004100 */
[----:B------:R-:W-:Y:S01]  /*8220*/  F2FP.F16.E4M3.UNPACK_B R68, R82.H1 ;  /* 0x00000052ff44723e */ /* 0x000fe200030006ff */
[----:B------:R-:W-:Y:S01]  /*8230*/  HADD2.F32 R66, -RZ, R66.H1_H1 ;  /* 0x30000042ff427230 */ /* 0x000fe20000004100 */
[----:B------:R-:W-:Y:S01]  /*8240*/  F2FP.F16.E4M3.UNPACK_B R72, R83.H1 ;  /* 0x00000053ff48723e */ /* 0x000fe200030006ff */
[C---:B--2---:R-:W-:Y:S01]  /*8250*/  FMUL R0, R38.reuse, R4 ;  /* 0x0000000426007220 */ /* 0x044fe20000400000 */
[C---:B------:R-:W-:Y:S01]  /*8260*/  FMUL R2, R38.reuse, R5 ;  /* 0x0000000526027220 */ /* 0x040fe20000400000 */
[C---:B------:R-:W-:Y:S01]  /*8270*/  FMUL R4, R38.reuse, R8 ;  /* 0x0000000826047220 */ /* 0x040fe20000400000 */
[C---:B------:R-:W-:Y:S01]  /*8280*/  FMUL R5, R38.reuse, R9 ;  /* 0x0000000926057220 */ /* 0x040fe20000400000 */
[C---:B------:R-:W-:Y:S01]  /*8290*/  FFMA R0, R41.reuse, R40, R0 ;  /* 0x0000002829007223 */ /* 0x040fe20000000000 */
[----:B------:R-:W-:Y:S01]  /*82a0*/  FFMA R2, R41, R43, R2 ;  /* 0x0000002b29027223 */ /* 0x000fe20000000002 */
[C---:B------:R-:W-:Y:S01]  /*82b0*/  FMUL R8, R38.reuse, R12 ;  /* 0x0000000c26087220 */ /* 0x040fe20000400000 */
        /* <DEDUP_REMOVED lines=9> */
[--C-:B------:R-:W-:Y:S02]  /*8350*/  HADD2.F32 R69, -RZ, R70.reuse.H0_H0 ;  /* 0x20000046ff457230 */ /* 0x100fe40000004100 */
[C---:B------:R-:W-:Y:S01]  /*8360*/  FMUL R28, R38.reuse, R32 ;  /* 0x00000020261c7220 */ /* 0x040fe20000400000 */
[----:B------:R-:W-:Y:S02]  /*8370*/  HADD2.F32 R70, -RZ, R70.H1_H1 ;  /* 0x30000046ff467230 */ /* 0x000fe40000004100 */
[C---:B------:R-:W-:Y:S01]  /*8380*/  FMUL R29, R38.reuse, R33 ;  /* 0x00000021261d7220 */ /* 0x040fe20000400000 */
[C---:B------:R-:W-:Y:S01]  /*8390*/  FMUL R3, R38.reuse, R6 ;  /* 0x0000000626037220 */ /* 0x040fe20000400000 */
[C---:B------:R-:W-:Y:S01]  /*83a0*/  FMUL R7, R38.reuse, R7 ;  /* 0x0000000726077220 */ /* 0x040fe20000400000 */
[--C-:B------:R-:W-:Y:S02]  /*83b0*/  HADD2.F32 R47, -RZ, R48.reuse.H0_H0 ;  /* 0x20000030ff2f7230 */ /* 0x100fe40000004100 */
[C---:B------:R-:W-:Y:S01]  /*83c0*/  FMUL R6, R38.reuse, R10 ;  /* 0x0000000a26067220 */ /* 0x040fe20000400000 */
[----:B------:R-:W-:Y:S01]  /*83d0*/  ISETP.NE.AND P0, PT, R99, RZ, PT ;  /* 0x000000ff6300720c */ /* 0x000fe20003f05270 */
[C---:B------:R-:W-:Y:S01]  /*83e0*/  FFMA R3, R41.reuse, R42, R3 ;  /* 0x0000002a29037223 */ /* 0x040fe20000000003 */
[----:B------:R-:W-:Y:S02]  /*83f0*/  HADD2.F32 R48, -RZ, R48.H1_H1 ;  /* 0x30000030ff307230 */ /* 0x000fe40000004100 */
[C---:B------:R-:W-:Y:S01]  /*8400*/  FFMA R7, R41.reuse, R44, R7 ;  /* 0x0000002c29077223 */ /* 0x040fe20000000007 */
[C---:B------:R-:W-:Y:S01]  /*8410*/  FMUL R11, R38.reuse, R11 ;  /* 0x0000000b260b7220 */ /* 0x040fe20000400000 */
[C---:B------:R-:W-:Y:S01]  /*8420*/  FFMA R4, R41.reuse, R45, R4 ;  /* 0x0000002d29047223 */ /* 0x040fe20000000004 */
[----:B------:R-:W-:Y:S01]  /*8430*/  FFMA R5, R41, R46, R5 ;  /* 0x0000002e29057223 */ /* 0x000fe20000000005 */
[--C-:B------:R-:W-:Y:S01]  /*8440*/  HADD2.F32 R51, -RZ, R52.reuse.H0_H0 ;  /* 0x20000034ff337230 */ /* 0x100fe20000004100 */
[----:B------:R-:W-:Y:S01]  /*8450*/  F2FP.SATFINITE.E4M3.F32.PACK_AB_MERGE_C R105, R7, R3, RZ ;  /* 0x000000030769723e */ /* 0x000fe200048070ff */
[C---:B------:R-:W-:Y:S01]  /*8460*/  FFMA R6, R41.reuse, R47, R6 ;  /* 0x0000002f29067223 */ /* 0x040fe20000000006 */
[----:B------:R-:W-:Y:S02]  /*8470*/  HADD2.F32 R52, -RZ, R52.H1_H1 ;  /* 0x30000034ff347230 */ /* 0x000fe40000004100 */
[----:B------:R-:W-:Y:S01]  /*8480*/  FMUL R10, R38, R14 ;  /* 0x0000000e260a7220 */ /* 0x000fe20000400000 */
[----:B------:R-:W-:Y:S01]  /*8490*/  F2FP.SATFINITE.E4M3.F32.PACK_AB_MERGE_C R104, R2, R0, R105 ;  /* 0x000000000268723e */ /* 0x000fe20004807069 */
[C---:B------:R-:W-:Y:S01]  /*84a0*/  FFMA R11, R41.reuse, R48, R11 ;  /* 0x00000030290b7223 */ /* 0x040fe2000000000b */
[C---:B------:R-:W-:Y:S01]  /*84b0*/  FMUL R15, R38.reuse, R15 ;  /* 0x0000000f260f7220 */ /* 0x040fe20000400000 */
[C---:B------:R-:W-:Y:S01]  /*84c0*/  FFMA R8, R41.reuse, R49, R8 ;  /* 0x0000003129087223 */ /* 0x040fe20000000008 */
[----:B------:R-:W-:Y:S01]  /*84d0*/  FFMA R9, R41, R50, R9 ;  /* 0x0000003229097223 */ /* 0x000fe20000000009 */
[--C-:B------:R-:W-:Y:S01]  /*84e0*/  HADD2.F32 R55, -RZ, R56.reuse.H0_H0 ;  /* 0x20000038ff377230 */ /* 0x100fe20000004100 */
[----:B------:R-:W-:Y:S01]  /*84f0*/  F2FP.SATFINITE.E4M3.F32.PACK_AB_MERGE_C R102, R11, R6, RZ ;  /* 0x000000060b66723e */ /* 0x000fe200048070ff */
[----:B------:R-:W-:Y:S01]  /*8500*/  FFMA R10, R41, R51, R10 ;  /* 0x00000033290a7223 */ /* 0x000fe2000000000a */
[----:B------:R-:W-:Y:S02]  /*8510*/  HADD2.F32 R56, -RZ, R56.H1_H1 ;  /* 0x30000038ff387230 */ /* 0x000fe40000004100 */
[C---:B------:R-:W-:Y:S01]  /*8520*/  FMUL R14, R38.reuse, R18 ;  /* 0x00000012260e7220 */ /* 0x040fe20000400000 */
[----:B------:R-:W-:Y:S01]  /*8530*/  F2FP.SATFINITE.E4M3.F32.PACK_AB_MERGE_C R105, R5, R4, R102 ;  /* 0x000000040569723e */ /* 0x000fe20004807066 */
[C---:B------:R-:W-:Y:S01]  /*8540*/  FFMA R15, R41.reuse, R52, R15 ;  /* 0x00000034290f7223 */ /* 0x040fe2000000000f */
[----:B------:R-:W-:Y:S01]  /*8550*/  MOV R102, 0x10 ;  /* 0x0000001000667802 */ /* 0x000fe20000000f00 */
[----:B------:R-:W-:Y:S01]  /*8560*/  FMUL R19, R38, R19 ;  /* 0x0000001326137220 */ /* 0x000fe20000400000 */
[C---:B------:R-:W-:Y:S01]  /*8570*/  FFMA R12, R41.reuse, R53, R12 ;  /* 0x00000035290c7223 */ /* 0x040fe2000000000c */
[----:B------:R-:W-:Y:S01]  /*8580*/  FFMA R13, R41, R54, R13 ;  /* 0x00000036290d7223 */ /* 0x000fe2000000000d */
[----:B------:R-:W-:Y:S01]  /*8590*/  F2FP.SATFINITE.E4M3.F32.PACK_AB_MERGE_C R106, R15, R10, RZ ;  /* 0x0000000a0f6a723e */ /* 0x000fe200048070ff */
[--C-:B------:R-:W-:Y:S01]  /*85a0*/  HADD2.F32 R59, -RZ, R60.reuse.H0_H0 ;  /* 0x2000003cff3b7230 */ /* 0x100fe20000004100 */
[----:B------:R-:W-:Y:S01]  /*85b0*/  SEL R109, R102, 0xfffffff0, !P5 ;  /* 0xfffffff0666d7807 */ /* 0x000fe20006800000 */
[C---:B------:R-:W-:Y:S01]  /*85c0*/  FFMA R14, R41.reuse, R55, R14 ;  /* 0x00000037290e7223 */ /* 0x040fe2000000000e */
[----:B------:R-:W-:Y:S02]  /*85d0*/  HADD2.F32 R60, -RZ, R60.H1_H1 ;  /* 0x3000003cff3c7230 */ /* 0x000fe40000004100 */
[C---:B------:R-:W-:Y:S01]  /*85e0*/  FMUL R18, R38.reuse, R22 ;  /* 0x0000001626127220 */ /* 0x040fe20000400000 */
[C---:B------:R-:W-:Y:S01]  /*85f0*/  FFMA R19, R41.reuse, R56, R19 ;  /* 0x0000003829137223 */ /* 0x040fe20000000013 */
[C---:B------:R-:W-:Y:S01]  /*8600*/  FMUL R23, R38.reuse, R23 ;  /* 0x0000001726177220 */ /* 0x040fe20000400000 */
[C---:B------:R-:W-:Y:S01]  /*8610*/  FFMA R16, R41.reuse, R57, R16 ;  /* 0x0000003929107223 */ /* 0x040fe20000000010 */
[C---:B------:R-:W-:Y:S01]  /*8620*/  FFMA R17, R41.reuse, R58, R17 ;  /* 0x0000003a29117223 */ /* 0x040fe20000000011 */
[--C-:B------:R-:W-:Y:S02]  /*8630*/  HADD2.F32 R63, -RZ, R64.reuse.H0_H0 ;  /* 0x20000040ff3f7230 */ /* 0x100fe40000004100 */
        /* <DEDUP_REMOVED lines=19> */
[----:B------:R-:W-:Y:S01]  /*8770*/  FFMA R31, R41, R68, R31 ;  /* 0x00000044291f7223 */ /* 0x000fe2000000001f */
[----:B------:R-:W-:Y:S01]  /*8780*/  FMUL R35, R38, R35 ;  /* 0x0000002326237220 */ /* 0x000fe20000400000 */
[----:B------:R-:W-:Y:S01]  /*8790*/  F2FP.SATFINITE.E4M3.F32.PACK_AB_MERGE_C R107, R19, R14, RZ ;  /* 0x0000000e136b723e */ /* 0x000fe200048070ff */
[C---:B------:R-:W-:Y:S01]  /*87a0*/  FFMA R28, R41.reuse, R69, R28 ;  /* 0x00000045291c7223 */ /* 0x040fe2000000001c */
[C---:B------:R-:W-:Y:S01]  /*87b0*/  FFMA R29, R41.reuse, R70, R29 ;  /* 0x00000046291d7223 */ /* 0x040fe2000000001d */
[C---:B------:R-:W-:Y:S01]  /*87c0*/  FFMA R30, R41.reuse, R71, R30 ;  /* 0x00000047291e7223 */ /* 0x040fe2000000001e */
[----:B------:R-:W-:Y:S01]  /*87d0*/  FFMA R35, R41, R72, R35 ;  /* 0x0000004829237223 */ /* 0x000fe20000000023 */
[----:B------:R-:W-:Y:S02]  /*87e0*/  F2FP.SATFINITE.E4M3.F32.PACK_AB_MERGE_C R106, R9, R8, R106 ;  /* 0x00000008096a723e */ /* 0x000fe4000480706a */
[----:B------:R-:W-:Y:S02]  /*87f0*/  F2FP.SATFINITE.E4M3.F32.PACK_AB_MERGE_C R107, R13, R12, R107 ;  /* 0x0000000c0d6b723e */ /* 0x000fe4000480706b */
[----:B------:R-:W-:Y:S02]  /*8800*/  F2FP.SATFINITE.E4M3.F32.PACK_AB_MERGE_C R112, R23, R18, RZ ;  /* 0x000000121770723e */ /* 0x000fe400048070ff */
[----:B------:R-:W-:Y:S01]  /*8810*/  F2FP.SATFINITE.E4M3.F32.PACK_AB_MERGE_C R113, R27, R22, RZ ;  /* 0x000000161b71723e */ /* 0x000fe200048070ff */
[----:B------:R1:W-:Y:S01]  /*8820*/  STS.128 [R97+UR49+0x2300], R104 ;  /* 0x0023006861007988 */ /* 0x0003e20008000c31 */
[----:B------:R-:W-:Y:S02]  /*8830*/  F2FP.SATFINITE.E4M3.F32.PACK_AB_MERGE_C R114, R31, R26, RZ ;  /* 0x0000001a1f72723e */ /* 0x000fe400048070ff */
[----:B------:R-:W-:Y:S02]  /*8840*/  F2FP.SATFINITE.E4M3.F32.PACK_AB_MERGE_C R111, R35, R30, RZ ;  /* 0x0000001e236f723e */ /* 0x000fe400048070ff */
[----:B------:R-:W-:Y:S02]  /*8850*/  F2FP.SATFINITE.E4M3.F32.PACK_AB_MERGE_C R112, R17, R16, R112 ;  /* 0x000000101170723e */ /* 0x000fe40004807070 */
[----:B------:R-:W-:Y:S02]  /*8860*/  F2FP.SATFINITE.E4M3.F32.PACK_AB_MERGE_C R113, R21, R20, R113 ;  /* 0x000000141571723e */ /* 0x000fe40004807071 */
[----:B------:R-:W-:Y:S02]  /*8870*/  F2FP.SATFINITE.E4M3.F32.PACK_AB_MERGE_C R114, R25, R24, R114 ;  /* 0x000000181972723e */ /* 0x000fe40004807072 */
[----:B------:R-:W-:Y:S02]  /*8880*/  F2FP.SATFINITE.E4M3.F32.PACK_AB_MERGE_C R115, R29, R28, R111 ;  /* 0x0000001c1d73723e */ /* 0x000fe4000480706f */
[----:B------:R-:W-:Y:S02]  /*8890*/  IADD3 R102, PT, PT, R110, R109, RZ ;  /* 0x0000006d6e667210 */ /* 0x000fe40007ffe0ff */
[----:B------:R-:W-:Y:S02]  /*88a0*/  LEA R110, R94, UR49, 0x3 ;  /* 0x000000315e6e7c11 */ /* 0x000fe4000f8e18ff */
[----:B------:R-:W-:Y:S01]  /*88b0*/  @P6 SHF.L.U32 R111, R93, 0x1f, RZ ;  /* 0x0000001f5d6f6819 */ /* 0x000fe200000006ff */
[----:B------:R1:W-:Y:S01]  /*88c0*/  STS.128 [R102+0x2300], R112 ;  /* 0x0023007066007388 */ /* 0x0003e20000000c00 */
[----:B------:R-:W-:Y:S01]  /*88d0*/  @!PT LDS RZ, [RZ] ;  /* 0x00000000fffff984 */ /* 0x000fe20000000800 */
[----:B------:R-:W-:Y:S01]  /*88e0*/  @!PT LDS RZ, [RZ] ;  /* 0x00000000fffff984 */ /* 0x000fe20000000800 */
[----:B------:R-:W-:Y:S01]  /*88f0*/  @!PT LDS RZ, [RZ] ;  /* 0x00000000fffff984 */ /* 0x000fe20000000800 */
[----:B------:R-:W-:Y:S01]  /*8900*/  @!PT LDS RZ, [RZ] ;  /* 0x00000000fffff984 */ /* 0x000fe20000000800 */
[----:B------:R2:W-:Y:S07]  /*8910*/  MEMBAR.ALL.CTA ;  /* 0x0000000000007992 */ /* 0x0005ee0000008000 */
[----:B--2---:R-:W2:Y:S02]  /*8920*/  FENCE.VIEW.ASYNC.S ;  /* 0x00000000000073c6 */ /* 0x004ea40000000000 */
[----:B--2---:R-:W-:Y:S06]  /*8930*/  BAR.SYNC.DEFER_BLOCKING 0x1, 0x80 ;  /* 0x0042000000007b1d */ /* 0x004fec0000010000 */
[----:B------:R-:W-:Y:S05]  /*8940*/  @P0 BRA `(.L_x_130) ;  /* 0x00000000003c0947 */ /* 0x000fea0003800000 */
[----:B------:R-:W2:Y:S01]  /*8950*/  LDCU.64 UR8, c[0x0][0x348] ;  /* 0x00006900ff0877ac */ /* 0x000ea20008000a00 */
[----:B------:R-:W-:Y:S01]  /*8960*/  UIADD3 UR4, UPT, UPT, UR49, 0x2300, URZ ;  /* 0x0000230031047890 */ /* 0x000fe2000fffe0ff */
[----:B------:R-:W-:Y:S01]  /*8970*/  UMOV UR41, UR50 ;  /* 0x0000003200297c82 */ /* 0x000fe20008000000 */
[----:B------:R-:W-:Y:S02]  /*8980*/  UIADD3 UR6, UPT, UPT, UR49, 0x2b00, URZ ;  /* 0x00002b0031067890 */ /* 0x000fe4000fffe0ff */
[----:B------:R-:W-:Y:S02]  /*8990*/  UIADD3 UR7, UPT, UPT, UR50, 0x40, URZ ;  /* 0x0000004032077890 */ /* 0x000fe4000fffe0ff */
[----:B------:R-:W-:Y:S04]  /*89a0*/  MOV R98, UR4 ;  /* 0x0000000400627c02 */ /* 0x000fe80008000f00 */
[----:B------:R-:W-:Y:S01]  /*89b0*/  R2UR UR40, R98 ;  /* 0x00000000622872ca */ /* 0x000fe200000e0000 */
[----:B--2---:R-:W-:Y:S04]  /*89c0*/  UIADD3 UR4, UP0, UPT, UR8, 0x680, URZ ;  /* 0x0000068008047890 */ /* 0x004fe8000ff1e0ff */
[----:B------:R-:W-:Y:S09]  /*89d0*/  UIADD3.X UR5, UPT, UPT, URZ, UR9, URZ, UP0, !UPT ;  /* 0x00000009ff057290 */ /* 0x000ff200087fe4ff */
[----:B------:R2:W-:Y:S02]  /*89e0*/  UTMASTG.4D [UR40], [UR4] ;  /* 0x00000028040073b5 */ /* 0x0005e40008018000 */
[----:B--2---:R-:W-:Y:S01]  /*89f0*/  UMOV UR40, UR6 ;  /* 0x0000000600287c82 */ /* 0x004fe20008000000 */
[----:B------:R-:W-:Y:S02]  /*8a00*/  UMOV UR41, UR7 ;  /* 0x0000000700297c82 */ /* 0x000fe40008000000 */
[----:B------:R2:W-:Y:S01]  /*8a10*/  UTMASTG.4D [UR40], [UR4] ;  /* 0x00000028040073b5 */ /* 0x0005e20008018000 */
[----:B------:R0:W-:Y:S01]  /*8a20*/  UTMACMDFLUSH ;  /* 0x00000000000079b7 */ /* 0x0001e20000000000 */
[----:B--2---:R-:W-:Y:S04]  /*8a30*/  DEPBAR.LE SB0, 0x1 ;  /* 0x000080400000791a */ /* 0x004fe80000000000 */
.L_x_130:
[----:B------:R-:W-:Y:S05]  /*8a40*/  BSYNC.RECONVERGENT B0 ;  /* 0x0000000000007941 */ /* 0x000fea0003800200 */
.L_x_129:
[----:B------:R-:W-:Y:S06]  /*8a50*/  BAR.SYNC.DEFER_BLOCKING 0x1, 0x80 ;  /* 0x0042000000007b1d */ /* 0x000fec0000010000 */
[----:B------:R-:W2:Y:S01]  /*8a60*/  @P6 SYNCS.PHASECHK.TRANS64.TRYWAIT P0, [R110+URZ+0x1a0], R111 ;  /* 0x0001a06f6e0065a7 */ /* 0x000ea200080011ff */
[----:B------:R-:W-:Y:S01]  /*8a70*/  BSSY B1, `(.L_x_131) ;  /* 0x0000020000017945 */ /* 0x000fe20003800000 */
[----:B--2---:R-:W-:Y:S03]  /*8a80*/  @P6 SEL R103, RZ, 0x1, !P0 ;  /* 0x00000001ff676807 */ /* 0x004fe60004000000 */
[----:B------:R-:W-:Y:S05]  /*8a90*/  @!P6 BRA `(.L_x_132) ;  /* 0x000000000074e947 */ /* 0x000fea0003800000 */
[----:B------:R-:W-:Y:S01]  /*8aa0*/  ISETP.NE.AND P1, PT, R108, RZ, PT ;  /* 0x000000ff6c00720c */ /* 0x000fe20003f25270 */
[----:B------:R-:W2:Y:S01]  /*8ab0*/  S2R R0, SR_CgaCtaId ;  /* 0x0000000000007919 */ /* 0x000ea20000008800 */
[----:B------:R-:W-:Y:S01]  /*8ac0*/  ISETP.NE.AND P0, PT, R103, RZ, PT ;  /* 0x000000ff6700720c */ /* 0x000fe20003f05270 */
[----:B------:R-:W-:Y:S10]  /*8ad0*/  BSSY B0, `(.L_x_133) ;  /* 0x0000008000007945 */ /* 0x000ff40003800000 */
[----:B------:R-:W-:Y:S05]  /*8ae0*/  @P1 IMAD R2, R94, 0x1000, R97 ;  /* 0x000010005e021824 */ /* 0x000fea00078e0261 */
[----:B------:R-:W-:Y:S05]  /*8af0*/  @P1 IADD3 R4, PT, PT, R2, UR49, RZ ;  /* 0x0000003102041c10 */ /* 0x000fea000fffe0ff */
[----:B------:R-:W-:Y:S01]  /*8b00*/  @P1 IMAD.IADD R4, R4, 0x1, R109 ;  /* 0x0000000104041824 */ /* 0x000fe200078e026d */
[----:B------:R-:W-:Y:S06]  /*8b10*/  @P0 BRA `(.L_x_134) ;  /* 0x00000000000c0947 */ /* 0x000fec0003800000 */
[----:B------:R-:W-:Y:S04]  /*8b20*/  SHF.L.U32 R3, R93, 0x1f, RZ ;  /* 0x0000001f5d037819 */ /* 0x000fe800000006ff */
[----:B------:R-:W3:Y:S02]  /*8b30*/  SYNCS.PHASECHK.TRANS64.TRYWAIT P0, [R110+URZ+0x1a0], R3 ;  /* 0x0001a0036e0075a7 */ /* 0x000ee400080011ff */
[----:B---3--:R-:W-:Y:S05]  /*8b40*/  @!P0 BRA `(.L_x_135) ;  /* 0x0000001c00b08947 */ /* 0x008fea0003800000 */
.L_x_134:
[----:B------:R-:W-:Y:S05]  /*8b50*/  BSYNC B0 ;  /* 0x0000000000007941 */ /* 0x000fea0003800000 */
.L_x_133:
[----:B------:R-:W-:Y:S01]  /*8b60*/  ISETP.NE.AND P0, PT, R108, RZ, PT ;  /* 0x000000ff6c00720c */ /* 0x000fe20003f05270 */
[----:B---3--:R-:W-:Y:S02]  /*8b70*/  VIADD R3, R110, 0x1b0 ;  /* 0x000001b06e037836 */ /* 0x008fe40000000000 */
[----:B------:R-:W-:Y:S03]  /*8b80*/  VIADD R94, R94, 0x1 ;  /* 0x000000015e5e7836 */ /* 0x000fe60000000000 */
[----:B--2---:R-:W-:Y:S07]  /*8b90*/  PRMT R0, R0, 0x654, R3 ;  /* 0x0000065400007816 */ /* 0x004fee0000000003 */
[----:B------:R2:W3:Y:S04]  /*8ba0*/  @P0 LDS.128 R76, [R2+UR49+0x300] ;  /* 0x00030031024c0984 */ /* 0x0004e80008000c00 */
[----:B------:R2:W4:Y:S01]  /*8bb0*/  @P0 LDS.128 R80, [R4+0x300] ;  /* 0x0003000004500984 */ /* 0x0005220000000c00 */
[C---:B------:R-:W-:Y:S01]  /*8bc0*/  ISETP.NE.AND P0, PT, R94.reuse, 0x2, PT ;  /* 0x000000025e00780c */ /* 0x040fe20003f05270 */
[----:B------:R-:W-:Y:S01]  /*8bd0*/  @!PT LDS RZ, [RZ] ;  /* 0x00000000fffff984 */ /* 0x000fe20000000800 */
[----:B------:R-:W-:Y:S01]  /*8be0*/  @!PT LDS RZ, [RZ] ;  /* 0x00000000fffff984 */ /* 0x000fe20000000800 */
[----:B------:R-:W-:Y:S01]  /*8bf0*/  @!PT LDS RZ, [RZ] ;  /* 0x00000000fffff984 */ /* 0x000fe20000000800 */
[----:B------:R-:W-:Y:S01]  /*8c00*/  @!PT LDS RZ, [RZ] ;  /* 0x00000000fffff984 */ /* 0x000fe20000000800 */
[----:B------:R5:W-:Y:S06]  /*8c10*/  MEMBAR.ALL.CTA ;  /* 0x0000000000007992 */ /* 0x000bec0000008000 */
[----:B-----5:R-:W5:Y:S01]  /*8c20*/  FENCE.VIEW.ASYNC.S ;  /* 0x00000000000073c6 */ /* 0x020f620000000000 */
[----:B------:R-:W-:Y:S01]  /*8c30*/  SEL R94, R94, RZ, P0 ;  /* 0x000000ff5e5e7207 */ /* 0x000fe20000000000 */
[----:B-----5:R5:W-:Y:S02]  /*8c40*/  SYNCS.ARRIVE.TRANS64.RED.A1T0 RZ, [R0+URZ], RZ ;  /* 0x000000ff00ff79a7 */ /* 0x020be400081004ff */
[----:B-----5:R-:W-:Y:S04]  /*8c50*/  SEL R0, RZ, 0x1, P0 ;  /* 0x00000001ff007807 */ /* 0x020fe80000000000 */
[----:B--23--:R-:W-:Y:S02]  /*8c60*/  LOP3.LUT R93, R93, R0, RZ, 0x3c, !PT ;  /* 0x000000005d5d7212 */ /* 0x00cfe400078e3cff */
.L_x_132:
[----:B------:R-:W-:Y:S05]  /*8c70*/  BSYNC B1 ;  /* 0x0000000000017941 */ /* 0x000fea0003800000 */
.L_x_131:
[----:B------:R-:W-:Y:S05]  /*8c80*/  VIADD R0, R39, 0x20 ;  /* 0x0000002027007836 */ /* 0x000fea0000000000 */
[----:B------:R-:W-:Y:S04]  /*8c90*/  SHF.R.U32.HI R0, RZ, 0x15, R0 ;  /* 0x00000015ff007819 */ /* 0x000fe80000011600 */
[----:B------:R-:W-:Y:S11]  /*8ca0*/  LOP3.LUT P0, RZ, R0, 0x3, R87, 0x48, !PT ;  /* 0x0000000300ff7812 */ /* 0x000ff60007804857 */
[----:B------:R-:W-:Y:S02]  /*8cb0*/  @!UPT UIADD3 URZ, UPT, UPT, URZ, URZ, URZ ;  /* 0x000000fffffff290 */ /* 0x000fe4000fffe0ff */
[----:B------:R-:W-:Y:S05]  /*8cc0*/  @!P0 BRA `(.L_x_136) ;  /* 0x0000000000408947 */ /* 0x000fea0003800000 */
[----:B------:R-:W2:Y:S01]  /*8cd0*/  LDCU.64 UR8, c[0x4][0x70] ;  /* 0x01000e00ff0877ac */ /* 0x000ea20008000a00 */
[----:B------:R-:W-:Y:S01]  /*8ce0*/  MOV R3, 0x0 ;  /* 0x0000000000037802 */ /* 0x000fe20000000f00 */
[----:B------:R-:W-:Y:S02]  /*8cf0*/  HFMA2 R12, -RZ, RZ, 0, 5.9604644775390625e-08 ;  /* 0x00000001ff0c7431 */ /* 0x000fe400000001ff */
[----:B------:R-:W-:Y:S02]  /*8d00*/  IMAD.MOV.U32 R8, RZ, RZ, 0x192 ;  /* 0x00000192ff087424 */ /* 0x000fe400078e00ff */
[----:B------:R-:W-:Y:S01]  /*8d10*/  IMAD.MOV.U32 R13, RZ, RZ, RZ ;  /* 0x000000ffff0d7224 */ /* 0x000fe200078e00ff */
[----:B------:R-:W3:Y:S01]  /*8d20*/  LDCU.64 UR6, c[0x4][0x78] ;  /* 0x01000f00ff0677ac */ /* 0x000ee20008000a00 */
[----:B------:R-:W1:Y:S01]  /*8d30*/  LDC.64 R2, c[0x4][R3] ;  /* 0x0100000003027b82 */ /* 0x000e620000000a00 */
[----:B------:R-:W5:Y:S01]  /*8d40*/  LDCU.64 UR4, c[0x4][0x10] ;  /* 0x01000200ff0477ac */ /* 0x000f620008000a00 */
[----:B--2---:R-:W-:Y:S01]  /*8d50*/  MOV R5, UR9 ;  /* 0x0000000900057c02 */ /* 0x004fe20008000f00 */
[----:B------:R-:W-:Y:S01]  /*8d60*/  IMAD.U32 R4, RZ, RZ, UR8 ;  /* 0x00000008ff047e24 */ /* 0x000fe2000f8e00ff */
[----:B---3--:R-:W-:Y:S01]  /*8d70*/  MOV R7, UR7 ;  /* 0x0000000700077c02 */ /* 0x008fe20008000f00 */
[----:B------:R-:W-:Y:S01]  /*8d80*/  IMAD.U32 R6, RZ, RZ, UR6 ;  /* 0x00000006ff067e24 */ /* 0x000fe2000f8e00ff */
[----:B-----5:R-:W-:Y:S01]  /*8d90*/  MOV R11, UR5 ;  /* 0x00000005000b7c02 */ /* 0x020fe20008000f00 */
[----:B------:R-:W-:Y:S02]  /*8da0*/  IMAD.U32 R10, RZ, RZ, UR4 ;  /* 0x00000004ff0a7e24 */ /* 0x000fe4000f8e00ff */
[----:B------:R-:W-:Y:S07]  /*8db0*/  LEPC R20, `(.L_x_136) ;  /* 0x000000001014794e */ /* 0x000fee0000000000 */
[----:B-1--4-:R-:W-:Y:S05]  /*8dc0*/  CALL.ABS.NOINC R2 ;  /* 0x0000000002007343 */ /* 0x012fea0003c00000 */
.L_x_136:
[----:B------:R-:W-:Y:S01]  /*8dd0*/  ISETP.NE.AND P0, PT, R99, RZ, PT ;  /* 0x000000ff6300720c */ /* 0x000fe20003f05270 */
[----:B------:R-:W-:Y:S05]  /*8de0*/  WARPSYNC.ALL ;  /* 0x0000000000007948 */ /* 0x000fea0003800000 */
[----:B------:R-:W-:Y:S01]  /*8df0*/  R2UR UR4, R39 ;  /* 0x00000000270472ca */ /* 0x000fe200000e0000 */
[----:B------:R-:W-:Y:S01]  /*8e00*/  BSSY.RECONVERGENT B0, `(.L_x_137) ;  /* 0x000009e000007945 */ /* 0x000fe20003800200 */
[-C--:B------:R-:W-:Y:S02]  /*8e10*/  F2FP.F16.E4M3.UNPACK_B R42, R76.reuse ;  /* 0x0000004cff2a723e */ /* 0x080fe400020006ff */
[----:B------:R-:W-:Y:S02]  /*8e20*/  F2FP.F16.E4M3.UNPACK_B R76, R76.H1 ;  /* 0x0000004cff4c723e */ /* 0x000fe400030006ff */
[-C--:B------:R-:W-:Y:S01]  /*8e30*/  F2FP.F16.E4M3.UNPACK_B R46, R77.reuse ;  /* 0x0000004dff2e723e */ /* 0x080fe200020006ff */
[--C-:B------:R-:W-:Y:S01]  /*8e40*/  HADD2.F32 R40, -RZ, R42.reuse.H0_H0 ;  /* 0x2000002aff287230 */ /* 0x100fe20000004100 */
[----:B------:R-:W-:Y:S01]  /*8e50*/  F2FP.F16.E4M3.UNPACK_B R77, R77.H1 ;  /* 0x0000004dff4d723e */ /* 0x000fe200030006ff */
[----:B------:R-:W-:Y:S01]  /*8e60*/  HADD2.F32 R42, -RZ, R42.H1_H1 ;  /* 0x3000002aff2a7230 */ /* 0x000fe20000004100 */
[-C--:B------:R-:W-:Y:S01]  /*8e70*/  F2FP.F16.E4M3.UNPACK_B R50, R78.reuse ;  /* 0x0000004eff32723e */ /* 0x080fe200020006ff */
[----:B------:R-:W-:Y:S01]  /*8e80*/  HADD2.F32 R43, -RZ, R76.H0_H0 ;  /* 0x2000004cff2b7230 */ /* 0x000fe20000004100 */
[----:B------:R-:W-:Y:S01]  /*8e90*/  F2FP.F16.E4M3.UNPACK_B R78, R78.H1 ;  /* 0x0000004eff4e723e */ /* 0x000fe200030006ff */
[----:B------:R-:W2:Y:S01]  /*8ea0*/  LDTM.x32 R4, tmem[UR4+0x20] ;  /* 0x00002004000479ee */ /* 0x000ea200082c0000 */
[----:B------:R-:W-:Y:S01]  /*8eb0*/  NOP ;  /* 0x0000000000007918 */ /* 0x000fe20000000000 */
[----:B------:R-:W-:Y:S01]  /*8ec0*/  IADD3 R101, PT, PT, R101, 0x1f0, RZ ;  /* 0x000001f065657810 */ /* 0x000fe20007ffe0ff */
[--C-:B------:R-:W-:Y:S01]  /*8ed0*/  HADD2.F32 R45, -RZ, R46.reuse.H0_H0 ;  /* 0x2000002eff2d7230 */ /* 0x100fe20000004100 */
[----:B------:R-:W-:Y:S01]  /*8ee0*/  F2FP.F16.E4M3.UNPACK_B R54, R79 ;  /* 0x0000004fff36723e */ /* 0x000fe200020006ff */
[----:B------:R-:W-:Y:S01]  /*8ef0*/  HADD2.F32 R46, -RZ, R46.H1_H1 ;  /* 0x3000002eff2e7230 */ /* 0x000fe20000004100 */
[----:B------:R-:W-:Y:S01]  /*8f00*/  LOP3.LUT R101, R101, 0xfefffff8, RZ, 0xc0, !PT ;  /* 0xfefffff865657812 */ /* 0x000fe200078ec0ff */
[--C-:B------:R-:W-:Y:S01]  /*8f10*/  HADD2.F32 R49, -RZ, R50.reuse.H0_H0 ;  /* 0x20000032ff317230 */ /* 0x100fe20000004100 */
[----:B----4-:R-:W-:Y:S01]  /*8f20*/  F2FP.F16.E4M3.UNPACK_B R58, R80 ;  /* 0x00000050ff3a723e */ /* 0x010fe200020006ff */
[----:B------:R-:W-:Y:S01]  /*8f30*/  HADD2.F32 R50, -RZ, R50.H1_H1 ;  /* 0x30000032ff327230 */ /* 0x000fe20000004100 */
[----:B--2---:R2:W-:Y:S01]  /*8f40*/  SYNCS.ARRIVE.TRANS64.RED.A1T0 RZ, [R101+URZ], RZ ;  /* 0x000000ff65ff79a7 */ /* 0x0045e200081004ff */
[--C-:B------:R-:W-:Y:S01]  /*8f50*/  HADD2.F32 R53, -RZ, R54.reuse.H0_H0 ;  /* 0x20000036ff357230 */ /* 0x100fe20000004100 */
[----:B------:R-:W-:Y:S01]  /*8f60*/  F2FP.F16.E4M3.UNPACK_B R62, R81 ;  /* 0x00000051ff3e723e */ /* 0x000fe200020006ff */
[----:B------:R-:W-:Y:S01]  /*8f70*/  HADD2.F32 R54, -RZ, R54.H1_H1 ;  /* 0x30000036ff367230 */ /* 0x000fe20000004100 */
[----:B------:R-:W-:Y:S01]  /*8f80*/  F2FP.F16.E4M3.UNPACK_B R66, R82 ;  /* 0x00000052ff42723e */ /* 0x000fe200020006ff */
[--C-:B------:R-:W-:Y:S01]  /*8f90*/  HADD2.F32 R57, -RZ, R58.reuse.H0_H0 ;  /* 0x2000003aff397230 */ /* 0x100fe20000004100 */
[----:B------:R-:W-:Y:S01]  /*8fa0*/  F2FP.F16.E4M3.UNPACK_B R70, R83 ;  /* 0x00000053ff46723e */ /* 0x000fe200020006ff */
[----:B------:R-:W-:Y:S01]  /*8fb0*/  HADD2.F32 R58, -RZ, R58.H1_H1 ;  /* 0x3000003aff3a7230 */ /* 0x000fe20000004100 */
[----:B------:R-:W-:Y:S01]  /*8fc0*/  F2FP.F16.E4M3.UNPACK_B R79, R79.H1 ;  /* 0x0000004fff4f723e */ /* 0x000fe200030006ff */
[--C-:B------:R-:W-:Y:S01]  /*8fd0*/  HADD2.F32 R61, -RZ, R62.reuse.H0_H0 ;  /* 0x2000003eff3d7230 */ /* 0x100fe20000004100 */
[----:B------:R-:W-:Y:S01]  /*8fe0*/  F2FP.F16.E4M3.UNPACK_B R80, R80.H1 ;  /* 0x00000050ff50723e */ /* 0x000fe200030006ff */
[----:B------:R-:W-:Y:S01]  /*8ff0*/  HADD2.F32 R63, -RZ, R62.H1_H1 ;  /* 0x3000003eff3f7230 */ /* 0x000fe20000004100 */
[----:B------:R-:W-:Y:S01]  /*9000*/  F2FP.F16.E4M3.UNPACK_B R81, R81.H1 ;  /* 0x00000051ff51723e */ /* 0x000fe200030006ff */
[--C-:B------:R-:W-:Y:S02]  /*9010*/  HADD2.F32 R65, -RZ, R66.reuse.H0_H0 ;  /* 0x20000042ff417230 */ /* 0x100fe40000004100 */
[C---:B------:R-:W-:Y:S01]  /*9020*/  FMUL R4, R38.reuse, R4 ;  /* 0x0000000426047220 */ /* 0x040fe20000400000 */
[C---:B------:R-:W-:Y:S01]  /*9030*/  FMUL R5, R38.reuse, R5 ;  /* 0x0000000526057220 */ /* 0x040fe20000400000 */
[C---:B------:R-:W-:Y:S01]  /*9040*/  FMUL R8, R38.reuse, R8 ;  /* 0x0000000826087220 */ /* 0x040fe20000400000 */
[C---:B------:R-:W-:Y:S01]  /*9050*/  FMUL R9, R38.reuse, R9 ;  /* 0x0000000926097220 */ /* 0x040fe20000400000 */
[C---:B------:R-:W-:Y:S01]  /*9060*/  FFMA R4, R41.reuse, R40, R4 ;  /* 0x0000002829047223 */ /* 0x040fe20000000004 */
[C---:B------:R-:W-:Y:S01]  /*9070*/  FFMA R5, R41.reuse, R42, R5 ;  /* 0x0000002a29057223 */ /* 0x040fe20000000005 */
        /* <DEDUP_REMOVED lines=8> */
[----:B------:R-:W-:Y:S02]  /*9100*/  HADD2.F32 R66, -RZ, R66.H1_H1 ;  /* 0x30000042ff427230 */ /* 0x000fe40000004100 */
[C---:B------:R-:W-:Y:S01]  /*9110*/  FMUL R24, R38.reuse, R28 ;  /* 0x0000001c26187220 */ /* 0x040fe20000400000 */
[C---:B------:R-:W-:Y:S01]  /*9120*/  FMUL R25, R38.reuse, R29 ;  /* 0x0000001d26197220 */ /* 0x040fe20000400000 */
[--C-:B------:R-:W-:Y:S02]  /*9130*/  HADD2.F32 R69, -RZ, R70.reuse.H0_H0 ;  /* 0x20000046ff457230 */ /* 0x100fe40000004100 */
[C---:B------:R-:W-:Y:S01]  /*9140*/  FMUL R28, R38.reuse, R32 ;  /* 0x00000020261c7220 */ /* 0x040fe20000400000 */
[----:B------:R-:W-:Y:S02]  /*9150*/  HADD2.F32 R70, -RZ, R70.H1_H1 ;  /* 0x30000046ff467230 */ /* 0x000fe40000004100 */
[C---:B------:R-:W-:Y:S01]  /*9160*/  FMUL R29, R38.reuse, R33 ;  /* 0x00000021261d7220 */ /* 0x040fe20000400000 */
[----:B------:R-:W-:Y:S02]  /*9170*/  HADD2.F32 R44, -RZ, R76.H1_H1 ;  /* 0x3000004cff2c7230 */ /* 0x000fe40000004100 */
[C---:B------:R-:W-:Y:S01]  /*9180*/  FMUL R6, R38.reuse, R6 ;  /* 0x0000000626067220 */ /* 0x040fe20000400000 */
[C---:B------:R-:W-:Y:S01]  /*9190*/  FMUL R7, R38.reuse, R7 ;  /* 0x0000000726077220 */ /* 0x040fe20000400000 */
[--C-:B------:R-:W-:Y:S02]  /*91a0*/  HADD2.F32 R47, -RZ, R77.reuse.H0_H0 ;  /* 0x2000004dff2f7230 */ /* 0x100fe40000004100 */
[C---:B------:R-:W-:Y:S01]  /*91b0*/  FMUL R10, R38.reuse, R10 ;  /* 0x0000000a260a7220 */ /* 0x040fe20000400000 */
[C---:B------:R-:W-:Y:S01]  /*91c0*/  FFMA R6, R41.reuse, R43, R6 ;  /* 0x0000002b29067223 */ /* 0x040fe20000000006 */
[----:B------:R-:W-:Y:S02]  /*91d0*/  HADD2.F32 R48, -RZ, R77.H1_H1 ;  /* 0x3000004dff307230 */ /* 0x000fe40000004100 */
[C---:B------:R-:W-:Y:S01]  /*91e0*/  FFMA R7, R41.reuse, R44, R7 ;  /* 0x0000002c29077223 */ /* 0x040fe20000000007 */
[C---:B------:R-:W-:Y:S01]  /*91f0*/  FFMA R8, R41.reuse, R45, R8 ;  /* 0x0000002d29087223 */ /* 0x040fe20000000008 */
[C---:B------:R-:W-:Y:S01]  /*9200*/  FFMA R9, R41.reuse, R46, R9 ;  /* 0x0000002e29097223 */ /* 0x040fe20000000009 */
[----:B------:R-:W-:Y:S01]  /*9210*/  FFMA R10, R41, R47, R10 ;  /* 0x0000002f290a7223 */ /* 0x000fe2000000000a */
[C---:B------:R-:W-:Y:S01]  /*9220*/  FMUL R11, R38.reuse, R11 ;  /* 0x0000000b260b7220 */ /* 0x040fe20000400000 */
[----:B------:R-:W-:Y:S01]  /*9230*/  F2FP.F16.E4M3.UNPACK_B R82, R82.H1 ;  /* 0x00000052ff52723e */ /* 0x000fe200030006ff */
[--C-:B------:R-:W-:Y:S01]  /*9240*/  HADD2.F32 R51, -RZ, R78.reuse.H0_H0 ;  /* 0x2000004eff337230 */ /* 0x100fe20000004100 */
[----:B-1----:R-:W-:Y:S01]  /*9250*/  F2FP.SATFINITE.E4M3.F32.PACK_AB_MERGE_C R104, R7, R6, RZ ;  /* 0x000000060768723e */ /* 0x002fe200048070ff */
[C---:B------:R-:W-:Y:S01]  /*9260*/  FFMA R11, R41.reuse, R48, R11 ;  /* 0x00000030290b7223 */ /* 0x040fe2000000000b */
[C---:B------:R-:W-:Y:S01]  /*9270*/  FFMA R12, R41.reuse, R49, R12 ;  /* 0x00000031290c7223 */ /* 0x040fe2000000000c */
[----:B------:R-:W-:Y:S01]  /*9280*/  FFMA R13, R41, R50, R13 ;  /* 0x00000032290d7223 */ /* 0x000fe2000000000d */
[----:B------:R-:W-:Y:S01]  /*9290*/  F2FP.SATFINITE.E4M3.F32.PACK_AB_MERGE_C R104, R5, R4, R104 ;  /* 0x000000040568723e */ /* 0x000fe20004807068 */
[----:B------:R-:W-:Y:S01]  /*92a0*/  HADD2.F32 R52, -RZ, R78.H1_H1 ;  /* 0x3000004eff347230 */ /* 0x000fe20000004100 */
[----:B------:R-:W-:Y:S01]  /*92b0*/  F2FP.SATFINITE.E4M3.F32.PACK_AB_MERGE_C R105, R11, R10, RZ ;  /* 0x0000000a0b69723e */ /* 0x000fe200048070ff */
[C---:B------:R-:W-:Y:S01]  /*92c0*/  FMUL R14, R38.reuse, R14 ;  /* 0x0000000e260e7220 */ /* 0x040fe20000400000 */
[C---:B------:R-:W-:Y:S01]  /*92d0*/  FMUL R15, R38.reuse, R15 ;  /* 0x0000000f260f7220 */ /* 0x040fe20000400000 */
[--C-:B------:R-:W-:Y:S01]  /*92e0*/  HADD2.F32 R55, -RZ, R79.reuse.H0_H0 ;  /* 0x2000004fff377230 */ /* 0x100fe20000004100 */
[----:B------:R-:W-:Y:S01]  /*92f0*/  F2FP.SATFINITE.E4M3.F32.PACK_AB_MERGE_C R105, R9, R8, R105 ;  /* 0x000000080969723e */ /* 0x000fe20004807069 */
[C---:B------:R-:W-:Y:S01]  /*9300*/  FFMA R14, R41.reuse, R51, R14 ;  /* 0x00000033290e7223 */ /* 0x040fe2000000000e */
[C---:B------:R-:W-:Y:S01]  /*9310*/  FFMA R15, R41.reuse, R52, R15 ;  /* 0x00000034290f7223 */ /* 0x040fe2000000000f */
[C---:B------:R-:W-:Y:S01]  /*9320*/  FFMA R16, R41.reuse, R53, R16 ;  /* 0x0000003529107223 */ /* 0x040fe20000000010 */
[C---:B------:R-:W-:Y:S01]  /*9330*/  FFMA R17, R41.reuse, R54, R17 ;  /* 0x0000003629117223 */ /* 0x040fe20000000011 */
        /* <DEDUP_REMOVED lines=18> */
[----:B------:R-:W-:Y:S01]  /*9460*/  F2FP.F16.E4M3.UNPACK_B R83, R83.H1 ;  /* 0x00000053ff53723e */ /* 0x000fe200030006ff */
        /* <DEDUP_REMOVED lines=16> */
[----:B------:R-:W-:Y:S01]  /*9570*/  FFMA R28, R41, R69, R28 ;  /* 0x00000045291c7223 */ /* 0x000fe2000000001c */
[----:B------:R-:W-:Y:S01]  /*9580*/  F2FP.SATFINITE.E4M3.F32.PACK_AB_MERGE_C R107, R19, R18, RZ ;  /* 0x00000012136b723e */ /* 0x000fe200048070ff */
        /* <DEDUP_REMOVED lines=14> */
[----:B--2---:R-:W-:Y:S03]  /*9670*/  IADD3 R101, PT, PT, R36, 0x1, RZ ;  /* 0x0000000124657810 */ /* 0x004fe60007ffe0ff */
        /* <DEDUP_REMOVED lines=10> */
[----:B------:R-:W-:Y:S02]  /*9720*/  UIADD3 UR40, UPT, UPT, UR49, 0x3300, URZ ;  /* 0x0000330031287890 */ /* 0x000fe4000fffe0ff */
[----:B------:R-:W-:Y:S02]  /*9730*/  UIADD3 UR41, UPT, UPT, UR50, 0x20, URZ ;  /* 0x0000002032297890 */ /* 0x000fe4000fffe0ff */
[----:B------:R-:W-:Y:S02]  /*9740*/  UIADD3 UR6, UPT, UPT, UR49, 0x3b00, URZ ;  /* 0x00003b0031067890 */ /* 0x000fe4000fffe0ff */
[----:B------:R-:W-:Y:S02]  /*9750*/  UIADD3 UR7, UPT, UPT, UR50, 0x60, URZ ;  /* 0x0000006032077890 */ /* 0x000fe4000fffe0ff */
        /* <DEDUP_REMOVED lines=8> */
.L_x_138:
[----:B------:R-:W-:Y:S05]  /*97e0*/  BSYNC.RECONVERGENT B0 ;  /* 0x0000000000007941 */ /* 0x000fea0003800200 */
.L_x_137:
[----:B------:R-:W-:Y:S01]  /*97f0*/  R2UR UR5, R90 ;  /* 0x000000005a0572ca */ /* 0x000fe200000e0000 */
[----:B------:R-:W-:Y:S01]  /*9800*/  BAR.SYNC.DEFER_BLOCKING 0x1, 0x80 ;  /* 0x0042000000007b1d */ /* 0x000fe20000010000 */
[----:B------:R-:W-:Y:S01]  /*9810*/  R2UR UR4, R91 ;  /* 0x000000005b0472ca */ /* 0x000fe200000e0000 */
[----:B------:R-:W-:Y:S01]  /*9820*/  UISETP.NE.AND UP0, UPT, UR53, URZ, UPT ;  /* 0x000000ff3500728c */ /* 0x000fe2000bf05270 */
[----:B------:R-:W-:Y:S02]  /*9830*/  ISETP.NE.AND P0, PT, R101, 0x2, PT ;  /* 0x000000026500780c */ /* 0x000fe40003f05270 */
[----:B------:R-:W-:Y:S02]  /*9840*/  LOP3.LUT R95, R95, 0x1, RZ, 0x3c, !PT ;  /* 0x000000015f5f7812 */ /* 0x000fe400078e3cff */
[----:B------:R-:W-:Y:S02]  /*9850*/  SEL R3, RZ, 0x1, P0 ;  /* 0x00000001ff037807 */ /* 0x000fe40000000000 */
[----:B------:R-:W-:Y:S02]  /*9860*/  SEL R36, R101, RZ, P0 ;  /* 0x000000ff65247207 */ /* 0x000fe40000000000 */
[----:B------:R-:W-:Y:S01]  /*9870*/  LOP3.LUT R96, R96, R3, RZ, 0x3c, !PT ;  /* 0x0000000360607212 */ /* 0x000fe200078e3cff */
[----:B------:R-:W-:Y:S02]  /*9880*/  UIADD3 UR19, UPT, UPT, UR36, UR5, URZ ;  /* 0x0000000524137290 */ /* 0x000fe4000fffe0ff */
[----:B------:R-:W-:Y:S01]  /*9890*/  UIADD3 UR21, UPT, UPT, UR37, UR4, URZ ;  /* 0x0000000425157290 */ /* 0x000fe2000fffe0ff */
[----:B------:R-:W-:Y:S01]  /*98a0*/  UMOV UR51, UR62 ;  /* 0x0000003e00337c82 */ /* 0x000fe20008000000 */
[----:B------:R-:W-:Y:S10]  /*98b0*/  BRA.U UP0, `(.L_x_139) ;  /* 0xffffffd100807547 */ /* 0x000ff4000b83ffff */
[----:B------:R-:W-:Y:S05]  /*98c0*/  EXIT ;  /* 0x000000000000794d */ /* 0x000fea0003800000 */
.L_x_25:
[----:B------:R-:W-:Y:S07]  /*98d0*/  MOV R0, UR11 ;  /* 0x0000000b00007c02 */ /* 0x000fee0008000f00 */
.L_x_140:
[----:B--2---:R2:W3:Y:S02]  /*98e0*/  SYNCS.PHASECHK.TRANS64.TRYWAIT P0, [R0+URZ+0xd0], R5 ;  /* 0x0000d005000075a7 */ /* 0x0044e400080011ff */
[----:B---3--:R-:W-:Y:S05]  /*98f0*/  @!P0 NANOSLEEP.SYNCS 0x989680 ;  /* 0x009896800000895d */ /* 0x008fea0003900000 */
[----:B------:R-:W3:Y:S02]  /*9900*/  @!P0 SYNCS.PHASECHK.TRANS64 P0, [R0+URZ+0xd0], R5 ;  /* 0x0000d005000085a7 */ /* 0x000ee400080010ff */
[----:B---3--:R-:W-:Y:S05]  /*9910*/  @!P0 BRA `(.L_x_140) ;  /* 0xfffffffc00f08947 */ /* 0x008fea000383ffff */
[----:B------:R-:W-:Y:S05]  /*9920*/  BRA `(.L_x_24) ;  /* 0xffffff8400d07947 */ /* 0x000fea000383ffff */
.L_x_32:
[----:B------:R-:W-:Y:S07]  /*9930*/  MOV R0, UR11 ;  /* 0x0000000b00007c02 */ /* 0x000fee0008000f00 */
.L_x_141:
[----:B--2---:R2:W3:Y:S02]  /*9940*/  SYNCS.PHASECHK.TRANS64.TRYWAIT P0, [R0+URZ+0xd0], R5 ;  /* 0x0000d005000075a7 */ /* 0x0044e400080011ff */
[----:B---3--:R-:W-:Y:S05]  /*9950*/  @!P0 NANOSLEEP.SYNCS 0x989680 ;  /* 0x009896800000895d */ /* 0x008fea0003900000 */
[----:B------:R-:W3:Y:S02]  /*9960*/  @!P0 SYNCS.PHASECHK.TRANS64 P0, [R0+URZ+0xd0], R5 ;  /* 0x0000d005000085a7 */ /* 0x000ee400080010ff */
[----:B---3--:R-:W-:Y:S05]  /*9970*/  @!P0 BRA `(.L_x_141) ;  /* 0xfffffffc00f08947 */ /* 0x008fea000383ffff */
[----:B------:R-:W-:Y:S05]  /*9980*/  BRA `(.L_x_31) ;  /* 0xffffff8800f87947 */ /* 0x000fea000383ffff */
.L_x_37:
[----:B------:R-:W-:-:S07]  /*9990*/  MOV R0, UR29 ;  /* 0x0000001d00007c02 */ /* 0x000fce0008000f00 */
.L_x_142:
[----:B--2---:R2:W3:Y:S02]  /*99a0*/  SYNCS.PHASECHK.TRANS64.TRYWAIT P0, [R0+URZ+0x1d0], R3 ;  /* 0x0001d003000075a7 */ /* 0x0044e400080011ff */
[----:B---3--:R-:W-:Y:S05]  /*99b0*/  @!P0 NANOSLEEP.SYNCS 0x989680 ;  /* 0x009896800000895d */ /* 0x008fea0003900000 */
[----:B------:R-:W3:Y:S02]  /*99c0*/  @!P0 SYNCS.PHASECHK.TRANS64 P0, [R0+URZ+0x1d0], R3 ;  /* 0x0001d003000085a7 */ /* 0x000ee400080010ff */
[----:B---3--:R-:W-:Y:S05]  /*99d0*/  @!P0 BRA `(.L_x_142) ;  /* 0xfffffffc00f08947 */ /* 0x008fea000383ffff */
[----:B------:R-:W-:Y:S05]  /*99e0*/  BRA `(.L_x_143) ;  /* 0xffffff8c00c07947 */ /* 0x000fea000383ffff */
.L_x_41:
[----:B------:R-:W-:-:S07]  /*99f0*/  MOV R0, UR4 ;  /* 0x0000000400007c02 */ /* 0x000fce0008000f00 */
.L_x_144:
[----:B--2---:R2:W3:Y:S02]  /*9a00*/  SYNCS.PHASECHK.TRANS64.TRYWAIT P0, [R0+URZ], R3 ;  /* 0x00000003000075a7 */ /* 0x0044e400080011ff */
[----:B---3--:R-:W-:Y:S05]  /*9a10*/  @!P0 NANOSLEEP.SYNCS 0x989680 ;  /* 0x009896800000895d */ /* 0x008fea0003900000 */
[----:B------:R-:W3:Y:S02]  /*9a20*/  @!P0 SYNCS.PHASECHK.TRANS64 P0, [R0+URZ], R3 ;  /* 0x00000003000085a7 */ /* 0x000ee400080010ff */
[----:B---3--:R-:W-:Y:S05]  /*9a30*/  @!P0 BRA `(.L_x_144) ;  /* 0xfffffffc00f08947 */ /* 0x008fea000383ffff */
[----:B------:R-:W-:Y:S05]  /*9a40*/  BRA `(.L_x_145) ;  /* 0xffffff9400547947 */ /* 0x000fea000383ffff */
.L_x_42:
[----:B------:R-:W-:-:S07]  /*9a50*/  MOV R0, UR5 ;  /* 0x0000000500007c02 */ /* 0x000fce0008000f00 */
.L_x_146:
[----:B--2---:R2:W3:Y:S02]  /*9a60*/  SYNCS.PHASECHK.TRANS64.TRYWAIT P0, [R0+URZ], R3 ;  /* 0x00000003000075a7 */ /* 0x0044e400080011ff */
[----:B---3--:R-:W-:Y:S05]  /*9a70*/  @!P0 NANOSLEEP.SYNCS 0x989680 ;  /* 0x009896800000895d */ /* 0x008fea0003900000 */
[----:B------:R-:W3:Y:S02]  /*9a80*/  @!P0 SYNCS.PHASECHK.TRANS64 P0, [R0+URZ], R3 ;  /* 0x00000003000085a7 */ /* 0x000ee400080010ff */
[----:B---3--:R-:W-:Y:S05]  /*9a90*/  @!P0 BRA `(.L_x_146) ;  /* 0xfffffffc00f08947 */ /* 0x008fea000383ffff */
[----:B------:R-:W-:Y:S05]  /*9aa0*/  BRA `(.L_x_147) ;  /* 0xffffff9400647947 */ /* 0x000fea000383ffff */
.L_x_43:
[----:B------:R-:W-:-:S07]  /*9ab0*/  MOV R0, UR5 ;  /* 0x0000000500007c02 */ /* 0x000fce0008000f00 */
.L_x_148:
[----:B--2---:R2:W3:Y:S02]  /*9ac0*/  SYNCS.PHASECHK.TRANS64.TRYWAIT P0, [R0+URZ], R3 ;  /* 0x00000003000075a7 */ /* 0x0044e400080011ff */
[----:B---3--:R-:W-:Y:S05]  /*9ad0*/  @!P0 NANOSLEEP.SYNCS 0x989680 ;  /* 0x009896800000895d */ /* 0x008fea0003900000 */
[----:B------:R-:W3:Y:S02]  /*9ae0*/  @!P0 SYNCS.PHASECHK.TRANS64 P0, [R0+URZ], R3 ;  /* 0x00000003000085a7 */ /* 0x000ee400080010ff */
[----:B---3--:R-:W-:Y:S05]  /*9af0*/  @!P0 BRA `(.L_x_148) ;  /* 0xfffffffc00f08947 */ /* 0x008fea000383ffff */
[----:B------:R-:W-:Y:S05]  /*9b00*/  BRA `(.L_x_149) ;  /* 0xffffff9400747947 */ /* 0x000fea000383ffff */
.L_x_44:
[----:B------:R-:W-:-:S07]  /*9b10*/  MOV R0, UR5 ;  /* 0x0000000500007c02 */ /* 0x000fce0008000f00 */
.L_x_150:
[----:B--2---:R2:W3:Y:S02]  /*9b20*/  SYNCS.PHASECHK.TRANS64.TRYWAIT P0, [R0+URZ], R3 ;  /* 0x00000003000075a7 */ /* 0x0044e400080011ff */
[----:B---3--:R-:W-:Y:S05]  /*9b30*/  @!P0 NANOSLEEP.SYNCS 0x989680 ;  /* 0x009896800000895d */ /* 0x008fea0003900000 */
[----:B------:R-:W3:Y:S02]  /*9b40*/  @!P0 SYNCS.PHASECHK.TRANS64 P0, [R0+URZ], R3 ;  /* 0x00000003000085a7 */ /* 0x000ee400080010ff */
[----:B---3--:R-:W-:Y:S05]  /*9b50*/  @!P0 BRA `(.L_x_150) ;  /* 0xfffffffc00f08947 */ /* 0x008fea000383ffff */
[----:B------:R-:W-:Y:S05]  /*9b60*/  BRA `(.L_x_151) ;  /* 0xffffff9400847947 */ /* 0x000fea000383ffff */
.L_x_45:
[----:B------:R-:W-:-:S07]  /*9b70*/  MOV R0, UR5 ;  /* 0x0000000500007c02 */ /* 0x000fce0008000f00 */
.L_x_152:
[----:B--2---:R2:W3:Y:S02]  /*9b80*/  SYNCS.PHASECHK.TRANS64.TRYWAIT P0, [R0+URZ], R3 ;  /* 0x00000003000075a7 */ /* 0x0044e400080011ff */
[----:B---3--:R-:W-:Y:S05]  /*9b90*/  @!P0 NANOSLEEP.SYNCS 0x989680 ;  /* 0x009896800000895d */ /* 0x008fea0003900000 */
[----:B------:R-:W3:Y:S02]  /*9ba0*/  @!P0 SYNCS.PHASECHK.TRANS64 P0, [R0+URZ], R3 ;  /* 0x00000003000085a7 */ /* 0x000ee400080010ff */
[----:B---3--:R-:W-:Y:S05]  /*9bb0*/  @!P0 BRA `(.L_x_152) ;  /* 0xfffffffc00f08947 */ /* 0x008fea000383ffff */
[----:B------:R-:W-:Y:S05]  /*9bc0*/  BRA `(.L_x_153) ;  /* 0xffffff9400947947 */ /* 0x000fea000383ffff */
.L_x_46:
[----:B------:R-:W-:-:S07]  /*9bd0*/  MOV R0, UR5 ;  /* 0x0000000500007c02 */ /* 0x000fce0008000f00 */
.L_x_154:
[----:B--2---:R2:W3:Y:S02]  /*9be0*/  SYNCS.PHASECHK.TRANS64.TRYWAIT P0, [R0+URZ], R3 ;  /* 0x00000003000075a7 */ /* 0x0044e400080011ff */
[----:B---3--:R-:W-:Y:S05]  /*9bf0*/  @!P0 NANOSLEEP.SYNCS 0x989680 ;  /* 0x009896800000895d */ /* 0x008fea0003900000 */
[----:B------:R-:W3:Y:S02]  /*9c00*/  @!P0 SYNCS.PHASECHK.TRANS64 P0, [R0+URZ], R3 ;  /* 0x00000003000085a7 */ /* 0x000ee400080010ff */
[----:B---3--:R-:W-:Y:S05]  /*9c10*/  @!P0 BRA `(.L_x_154) ;  /* 0xfffffffc00f08947 */ /* 0x008fea000383ffff */
[----:B------:R-:W-:Y:S05]  /*9c20*/  BRA `(.L_x_155) ;  /* 0xffffff9400a47947 */ /* 0x000fea000383ffff */
.L_x_47:
[----:B------:R-:W-:-:S07]  /*9c30*/  MOV R0, UR5 ;  /* 0x0000000500007c02 */ /* 0x000fce0008000f00 */
.L_x_156:
[----:B--2---:R2:W3:Y:S02]  /*9c40*/  SYNCS.PHASECHK.TRANS64.TRYWAIT P0, [R0+URZ], R3 ;  /* 0x00000003000075a7 */ /* 0x0044e400080011ff */
[----:B---3--:R-:W-:Y:S05]  /*9c50*/  @!P0 NANOSLEEP.SYNCS 0x989680 ;  /* 0x009896800000895d */ /* 0x008fea0003900000 */
[----:B------:R-:W3:Y:S02]  /*9c60*/  @!P0 SYNCS.PHASECHK.TRANS64 P0, [R0+URZ], R3 ;  /* 0x00000003000085a7 */ /* 0x000ee400080010ff */
[----:B---3--:R-:W-:Y:S05]  /*9c70*/  @!P0 BRA `(.L_x_156) ;  /* 0xfffffffc00f08947 */ /* 0x008fea000383ffff */
[----:B------:R-:W-:Y:S05]  /*9c80*/  BRA `(.L_x_157) ;  /* 0xffffff9400b47947 */ /* 0x000fea000383ffff */
.L_x_48:
[----:B------:R-:W-:-:S07]  /*9c90*/  MOV R0, UR5 ;  /* 0x0000000500007c02 */ /* 0x000fce0008000f00 */
.L_x_158:
[----:B--2---:R2:W3:Y:S02]  /*9ca0*/  SYNCS.PHASECHK.TRANS64.TRYWAIT P0, [R0+URZ], R3 ;  /* 0x00000003000075a7 */ /* 0x0044e400080011ff */
[----:B---3--:R-:W-:Y:S05]  /*9cb0*/  @!P0 NANOSLEEP.SYNCS 0x989680 ;  /* 0x009896800000895d */ /* 0x008fea0003900000 */
[----:B------:R-:W3:Y:S02]  /*9cc0*/  @!P0 SYNCS.PHASECHK.TRANS64 P0, [R0+URZ], R3 ;  /* 0x00000003000085a7 */ /* 0x000ee400080010ff */
[----:B---3--:R-:W-:Y:S05]  /*9cd0*/  @!P0 BRA `(.L_x_158) ;  /* 0xfffffffc00f08947 */ /* 0x008fea000383ffff */
[----:B------:R-:W-:Y:S05]  /*9ce0*/  BRA `(.L_x_159) ;  /* 0xffffff9400c47947 */ /* 0x000fea000383ffff */
.L_x_49:
[----:B------:R-:W-:-:S07]  /*9cf0*/  MOV R0, UR5 ;  /* 0x0000000500007c02 */ /* 0x000fce0008000f00 */
.L_x_160:
[----:B--2---:R2:W3:Y:S02]  /*9d00*/  SYNCS.PHASECHK.TRANS64.TRYWAIT P0, [R0+URZ], R3 ;  /* 0x00000003000075a7 */ /* 0x0044e400080011ff */
[----:B---3--:R-:W-:Y:S05]  /*9d10*/  @!P0 NANOSLEEP.SYNCS 0x989680 ;  /* 0x009896800000895d */ /* 0x008fea0003900000 */
[----:B------:R-:W3:Y:S02]  /*9d20*/  @!P0 SYNCS.PHASECHK.TRANS64 P0, [R0+URZ], R3 ;  /* 0x00000003000085a7 */ /* 0x000ee400080010ff */
[----:B---3--:R-:W-:Y:S05]  /*9d30*/  @!P0 BRA `(.L_x_160) ;  /* 0xfffffffc00f08947 */ /* 0x008fea000383ffff */
[----:B------:R-:W-:Y:S05]  /*9d40*/  BRA `(.L_x_161) ;  /* 0xffffff9400d47947 */ /* 0x000fea000383ffff */
.L_x_50:
[----:B------:R-:W-:-:S07]  /*9d50*/  MOV R0, UR5 ;  /* 0x0000000500007c02 */ /* 0x000fce0008000f00 */
.L_x_162:
[----:B--2---:R2:W3:Y:S02]  /*9d60*/  SYNCS.PHASECHK.TRANS64.TRYWAIT P0, [R0+URZ], R3 ;  /* 0x00000003000075a7 */ /* 0x0044e400080011ff */
[----:B---3--:R-:W-:Y:S05]  /*9d70*/  @!P0 NANOSLEEP.SYNCS 0x989680 ;  /* 0x009896800000895d */ /* 0x008fea0003900000 */
[----:B------:R-:W3:Y:S02]  /*9d80*/  @!P0 SYNCS.PHASECHK.TRANS64 P0, [R0+URZ], R3 ;  /* 0x00000003000085a7 */ /* 0x000ee400080010ff */
[----:B---3--:R-:W-:Y:S05]  /*9d90*/  @!P0 BRA `(.L_x_162) ;  /* 0xfffffffc00f08947 */ /* 0x008fea000383ffff */
[----:B------:R-:W-:Y:S05]  /*9da0*/  BRA `(.L_x_163) ;  /* 0xffffff9400e47947 */ /* 0x000fea000383ffff */
.L_x_51:
[----:B------:R-:W-:-:S07]  /*9db0*/  MOV R0, UR5 ;  /* 0x0000000500007c02 */ /* 0x000fce0008000f00 */
.L_x_164:
[----:B--2---:R2:W3:Y:S02]  /*9dc0*/  SYNCS.PHASECHK.TRANS64.TRYWAIT P0, [R0+URZ], R3 ;  /* 0x00000003000075a7 */ /* 0x0044e400080011ff */
[----:B---3--:R-:W-:Y:S05]  /*9dd0*/  @!P0 NANOSLEEP.SYNCS 0x989680 ;  /* 0x009896800000895d */ /* 0x008fea0003900000 */
[----:B------:R-:W3:Y:S02]  /*9de0*/  @!P0 SYNCS.PHASECHK.TRANS64 P0, [R0+URZ], R3 ;  /* 0x00000003000085a7 */ /* 0x000ee400080010ff */
[----:B---3--:R-:W-:Y:S05]  /*9df0*/  @!P0 BRA `(.L_x_164) ;  /* 0xfffffffc00f08947 */ /* 0x008fea000383ffff */
[----:B------:R-:W-:Y:S05]  /*9e00*/  BRA `(.L_x_165) ;  /* 0xffffff9400f47947 */ /* 0x000fea000383ffff */
.L_x_52:
[----:B------:R-:W-:-:S07]  /*9e10*/  MOV R0, UR5 ;  /* 0x0000000500007c02 */ /* 0x000fce0008000f00 */
.L_x_166:
[----:B--2---:R2:W3:Y:S02]  /*9e20*/  SYNCS.PHASECHK.TRANS64.TRYWAIT P0, [R0+URZ], R3 ;  /* 0x00000003000075a7 */ /* 0x0044e400080011ff */
[----:B---3--:R-:W-:Y:S05]  /*9e30*/  @!P0 NANOSLEEP.SYNCS 0x989680 ;  /* 0x009896800000895d */ /* 0x008fea0003900000 */
[----:B------:R-:W3:Y:S02]  /*9e40*/  @!P0 SYNCS.PHASECHK.TRANS64 P0, [R0+URZ], R3 ;  /* 0x00000003000085a7 */ /* 0x000ee400080010ff */
[----:B---3--:R-:W-:Y:S05]  /*9e50*/  @!P0 BRA `(.L_x_166) ;  /* 0xfffffffc00f08947 */ /* 0x008fea000383ffff */
[----:B------:R-:W-:Y:S05]  /*9e60*/  BRA `(.L_x_167) ;  /* 0xffffff9800047947 */ /* 0x000fea000383ffff */
.L_x_53:
[----:B------:R-:W-:-:S07]  /*9e70*/  MOV R0, UR5 ;  /* 0x0000000500007c02 */ /* 0x000fce0008000f00 */
.L_x_168:
[----:B--2---:R2:W3:Y:S02]  /*9e80*/  SYNCS.PHASECHK.TRANS64.TRYWAIT P0, [R0+URZ], R3 ;  /* 0x00000003000075a7 */ /* 0x0044e400080011ff */
[----:B---3--:R-:W-:Y:S05]  /*9e90*/  @!P0 NANOSLEEP.SYNCS 0x989680 ;  /* 0x009896800000895d */ /* 0x008fea0003900000 */
[----:B------:R-:W3:Y:S02]  /*9ea0*/  @!P0 SYNCS.PHASECHK.TRANS64 P0, [R0+URZ], R3 ;  /* 0x00000003000085a7 */ /* 0x000ee400080010ff */
[----:B---3--:R-:W-:Y:S05]  /*9eb0*/  @!P0 BRA `(.L_x_168) ;  /* 0xfffffffc00f08947 */ /* 0x008fea000383ffff */
[----:B------:R-:W-:Y:S05]  /*9ec0*/  BRA `(.L_x_169) ;  /* 0xffffff9800147947 */ /* 0x000fea000383ffff */
.L_x_54:
[----:B------:R-:W-:-:S07]  /*9ed0*/  MOV R0, UR5 ;  /* 0x0000000500007c02 */ /* 0x000fce0008000f00 */
.L_x_170:
[----:B--2---:R2:W3:Y:S02]  /*9ee0*/  SYNCS.PHASECHK.TRANS64.TRYWAIT P0, [R0+URZ], R3 ;  /* 0x00000003000075a7 */ /* 0x0044e400080011ff */
[----:B---3--:R-:W-:Y:S05]  /*9ef0*/  @!P0 NANOSLEEP.SYNCS 0x989680 ;  /* 0x009896800000895d */ /* 0x008fea0003900000 */
[----:B------:R-:W3:Y:S02]  /*9f00*/  @!P0 SYNCS.PHASECHK.TRANS64 P0, [R0+URZ], R3 ;  /* 0x00000003000085a7 */ /* 0x000ee400080010ff */
[----:B---3--:R-:W-:Y:S05]  /*9f10*/  @!P0 BRA `(.L_x_170) ;  /* 0xfffffffc00f08947 */ /* 0x008fea000383ffff */
[----:B------:R-:W-:Y:S05]  /*9f20*/  BRA `(.L_x_171) ;  /* 0xffffff9800247947 */ /* 0x000fea000383ffff */
.L_x_55:
[----:B------:R-:W-:-:S07]  /*9f30*/  MOV R0, UR5 ;  /* 0x0000000500007c02 */ /* 0x000fce0008000f00 */
.L_x_172:
[----:B--2---:R2:W3:Y:S02]  /*9f40*/  SYNCS.PHASECHK.TRANS64.TRYWAIT P0, [R0+URZ], R3 ;  /* 0x00000003000075a7 */ /* 0x0044e400080011ff */
[----:B---3--:R-:W-:Y:S05]  /*9f50*/  @!P0 NANOSLEEP.SYNCS 0x989680 ;  /* 0x009896800000895d */ /* 0x008fea0003900000 */
[----:B------:R-:W3:Y:S02]  /*9f60*/  @!P0 SYNCS.PHASECHK.TRANS64 P0, [R0+URZ], R3 ;  /* 0x00000003000085a7 */ /* 0x000ee400080010ff */
[----:B---3--:R-:W-:Y:S05]  /*9f70*/  @!P0 BRA `(.L_x_172) ;  /* 0xfffffffc00f08947 */ /* 0x008fea000383ffff */
[----:B------:R-:W-:Y:S05]  /*9f80*/  BRA `(.L_x_173) ;  /* 0xffffff9800347947 */ /* 0x000fea000383ffff */
.L_x_56:
[----:B------:R-:W-:-:S07]  /*9f90*/  MOV R0, UR5 ;  /* 0x0000000500007c02 */ /* 0x000fce0008000f00 */
.L_x_174:
[----:B--2---:R2:W3:Y:S02]  /*9fa0*/  SYNCS.PHASECHK.TRANS64.TRYWAIT P0, [R0+URZ], R3 ;  /* 0x00000003000075a7 */ /* 0x0044e400080011ff */
[----:B---3--:R-:W-:Y:S05]  /*9fb0*/  @!P0 NANOSLEEP.SYNCS 0x989680 ;  /* 0x009896800000895d */ /* 0x008fea0003900000 */
[----:B------:R-:W3:Y:S02]  /*9fc0*/  @!P0 SYNCS.PHASECHK.TRANS64 P0, [R0+URZ], R3 ;  /* 0x00000003000085a7 */ /* 0x000ee400080010ff */
[----:B---3--:R-:W-:Y:S05]  /*9fd0*/  @!P0 BRA `(.L_x_174) ;  /* 0xfffffffc00f08947 */ /* 0x008fea000383ffff */
[----:B------:R-:W-:Y:S05]  /*9fe0*/  BRA `(.L_x_175) ;  /* 0xffffff9800447947 */ /* 0x000fea000383ffff */
.L_x_57:
[----:B------:R-:W-:-:S07]  /*9ff0*/  MOV R0, UR5 ;  /* 0x0000000500007c02 */ /* 0x000fce0008000f00 */
.L_x_176:
[----:B--2---:R2:W3:Y:S02]  /*a000*/  SYNCS.PHASECHK.TRANS64.TRYWAIT P0, [R0+URZ], R3 ;  /* 0x00000003000075a7 */ /* 0x0044e400080011ff */
[----:B---3--:R-:W-:Y:S05]  /*a010*/  @!P0 NANOSLEEP.SYNCS 0x989680 ;  /* 0x009896800000895d */ /* 0x008fea0003900000 */
[----:B------:R-:W3:Y:S02]  /*a020*/  @!P0 SYNCS.PHASECHK.TRANS64 P0, [R0+URZ], R3 ;  /* 0x00000003000085a7 */ /* 0x000ee400080010ff */
[----:B---3--:R-:W-:Y:S05]  /*a030*/  @!P0 BRA `(.L_x_176) ;  /* 0xfffffffc00f08947 */ /* 0x008fea000383ffff */
[----:B------:R-:W-:Y:S05]  /*a040*/  BRA `(.L_x_177) ;  /* 0xffffff9800547947 */ /* 0x000fea000383ffff */
.L_x_58:
[----:B------:R-:W-:-:S07]  /*a050*/  MOV R0, UR5 ;  /* 0x0000000500007c02 */ /* 0x000fce0008000f00 */
.L_x_178:
[----:B--2---:R2:W3:Y:S02]  /*a060*/  SYNCS.PHASECHK.TRANS64.TRYWAIT P0, [R0+URZ], R3 ;  /* 0x00000003000075a7 */ /* 0x0044e400080011ff */
[----:B---3--:R-:W-:Y:S05]  /*a070*/  @!P0 NANOSLEEP.SYNCS 0x989680 ;  /* 0x009896800000895d */ /* 0x008fea0003900000 */
[----:B------:R-:W3:Y:S02]  /*a080*/  @!P0 SYNCS.PHASECHK.TRANS64 P0, [R0+URZ], R3 ;  /* 0x00000003000085a7 */ /* 0x000ee400080010ff */
[----:B---3--:R-:W-:Y:S05]  /*a090*/  @!P0 BRA `(.L_x_178) ;  /* 0xfffffffc00f08947 */ /* 0x008fea000383ffff */
[----:B------:R-:W-:Y:S05]  /*a0a0*/  BRA `(.L_x_179) ;  /* 0xffffff9800647947 */ /* 0x000fea000383ffff */
.L_x_59:
[----:B------:R-:W-:-:S07]  /*a0b0*/  MOV R0, UR5 ;  /* 0x0000000500007c02 */ /* 0x000fce0008000f00 */
.L_x_180:
[----:B--2---:R2:W3:Y:S02]  /*a0c0*/  SYNCS.PHASECHK.TRANS64.TRYWAIT P0, [R0+URZ], R3 ;  /* 0x00000003000075a7 */ /* 0x0044e400080011ff */
[----:B---3--:R-:W-:Y:S05]  /*a0d0*/  @!P0 NANOSLEEP.SYNCS 0x989680 ;  /* 0x009896800000895d */ /* 0x008fea0003900000 */
[----:B------:R-:W3:Y:S02]  /*a0e0*/  @!P0 SYNCS.PHASECHK.TRANS64 P0, [R0+URZ], R3 ;  /* 0x00000003000085a7 */ /* 0x000ee400080010ff */
[----:B---3--:R-:W-:Y:S05]  /*a0f0*/  @!P0 BRA `(.L_x_180) ;  /* 0xfffffffc00f08947 */ /* 0x008fea000383ffff */
[----:B------:R-:W-:Y:S05]  /*a100*/  BRA `(.L_x_181) ;  /* 0xffffff9800747947 */ /* 0x000fea000383ffff */
.L_x_60:
[----:B------:R-:W-:-:S07]  /*a110*/  MOV R0, UR5 ;  /* 0x0000000500007c02 */ /* 0x000fce0008000f00 */
.L_x_182:
[----:B--2---:R2:W3:Y:S02]  /*a120*/  SYNCS.PHASECHK.TRANS64.TRYWAIT P0, [R0+URZ], R3 ;  /* 0x00000003000075a7 */ /* 0x0044e400080011ff */
[----:B---3--:R-:W-:Y:S05]  /*a130*/  @!P0 NANOSLEEP.SYNCS 0x989680 ;  /* 0x009896800000895d */ /* 0x008fea0003900000 */
[----:B------:R-:W3:Y:S02]  /*a140*/  @!P0 SYNCS.PHASECHK.TRANS64 P0, [R0+URZ], R3 ;  /* 0x00000003000085a7 */ /* 0x000ee400080010ff */
[----:B---3--:R-:W-:Y:S05]  /*a150*/  @!P0 BRA `(.L_x_182) ;  /* 0xfffffffc00f08947 */ /* 0x008fea000383ffff */
[----:B------:R-:W-:Y:S05]  /*a160*/  BRA `(.L_x_183) ;  /* 0xffffff9800847947 */ /* 0x000fea000383ffff */
.L_x_61:
[----:B------:R-:W-:-:S07]  /*a170*/  MOV R0, UR5 ;  /* 0x0000000500007c02 */ /* 0x000fce0008000f00 */
.L_x_184:
[----:B--2---:R2:W3:Y:S02]  /*a180*/  SYNCS.PHASECHK.TRANS64.TRYWAIT P0, [R0+URZ], R3 ;  /* 0x00000003000075a7 */ /* 0x0044e400080011ff */
[----:B---3--:R-:W-:Y:S05]  /*a190*/  @!P0 NANOSLEEP.SYNCS 0x989680 ;  /* 0x009896800000895d */ /* 0x008fea0003900000 */
[----:B------:R-:W3:Y:S02]  /*a1a0*/  @!P0 SYNCS.PHASECHK.TRANS64 P0, [R0+URZ], R3 ;  /* 0x00000003000085a7 */ /* 0x000ee400080010ff */
[----:B---3--:R-:W-:Y:S05]  /*a1b0*/  @!P0 BRA `(.L_x_184) ;  /* 0xfffffffc00f08947 */ /* 0x008fea000383ffff */
[----:B------:R-:W-:Y:S05]  /*a1c0*/  BRA `(.L_x_185) ;  /* 0xffffff9800947947 */ /* 0x000fea000383ffff */
.L_x_62:
[----:B------:R-:W-:-:S07]  /*a1d0*/  MOV R0, UR5 ;  /* 0x0000000500007c02 */ /* 0x000fce0008000f00 */
.L_x_186:
[----:B--2---:R2:W3:Y:S02]  /*a1e0*/  SYNCS.PHASECHK.TRANS64.TRYWAIT P0, [R0+URZ], R3 ;  /* 0x00000003000075a7 */ /* 0x0044e400080011ff */
[----:B---3--:R-:W-:Y:S05]  /*a1f0*/  @!P0 NANOSLEEP.SYNCS 0x989680 ;  /* 0x009896800000895d */ /* 0x008fea0003900000 */
[----:B------:R-:W3:Y:S02]  /*a200*/  @!P0 SYNCS.PHASECHK.TRANS64 P0, [R0+URZ], R3 ;  /* 0x00000003000085a7 */ /* 0x000ee400080010ff */
[----:B---3--:R-:W-:Y:S05]  /*a210*/  @!P0 BRA `(.L_x_186) ;  /* 0xfffffffc00f08947 */ /* 0x008fea000383ffff */
[----:B------:R-:W-:Y:S05]  /*a220*/  BRA `(.L_x_187) ;  /* 0xffffff9800a47947 */ /* 0x000fea000383ffff */
.L_x_63:
[----:B------:R-:W-:-:S07]  /*a230*/  MOV R0, UR5 ;  /* 0x0000000500007c02 */ /* 0x000fce0008000f00 */
.L_x_188:
[----:B--2---:R2:W3:Y:S02]  /*a240*/  SYNCS.PHASECHK.TRANS64.TRYWAIT P0, [R0+URZ], R3 ;  /* 0x00000003000075a7 */ /* 0x0044e400080011ff */
[----:B---3--:R-:W-:Y:S05]  /*a250*/  @!P0 NANOSLEEP.SYNCS 0x989680 ;  /* 0x009896800000895d */ /* 0x008fea0003900000 */
[----:B------:R-:W3:Y:S02]  /*a260*/  @!P0 SYNCS.PHASECHK.TRANS64 P0, [R0+URZ], R3 ;  /* 0x00000003000085a7 */ /* 0x000ee400080010ff */
[----:B---3--:R-:W-:Y:S05]  /*a270*/  @!P0 BRA `(.L_x_188) ;  /* 0xfffffffc00f08947 */ /* 0x008fea000383ffff */
[----:B------:R-:W-:Y:S05]  /*a280*/  BRA `(.L_x_189) ;  /* 0xffffff9800b47947 */ /* 0x000fea000383ffff */
.L_x_64:
[----:B------:R-:W-:-:S07]  /*a290*/  MOV R0, UR5 ;  /* 0x0000000500007c02 */ /* 0x000fce0008000f00 */
.L_x_190:
[----:B--2---:R2:W3:Y:S02]  /*a2a0*/  SYNCS.PHASECHK.TRANS64.TRYWAIT P0, [R0+URZ], R3 ;  /* 0x00000003000075a7 */ /* 0x0044e400080011ff */
[----:B---3--:R-:W-:Y:S05]  /*a2b0*/  @!P0 NANOSLEEP.SYNCS 0x989680 ;  /* 0x009896800000895d */ /* 0x008fea0003900000 */
[----:B------:R-:W3:Y:S02]  /*a2c0*/  @!P0 SYNCS.PHASECHK.TRANS64 P0, [R0+URZ], R3 ;  /* 0x00000003000085a7 */ /* 0x000ee400080010ff */
[----:B---3--:R-:W-:Y:S05]  /*a2d0*/  @!P0 BRA `(.L_x_190) ;  /* 0xfffffffc00f08947 */ /* 0x008fea000383ffff */
[----:B------:R-:W-:Y:S05]  /*a2e0*/  BRA `(.L_x_191) ;  /* 0xffffff9800c47947 */ /* 0x000fea000383ffff */
.L_x_65:
[----:B------:R-:W-:-:S07]  /*a2f0*/  MOV R0, UR5 ;  /* 0x0000000500007c02 */ /* 0x000fce0008000f00 */
.L_x_192:
[----:B--2---:R2:W3:Y:S02]  /*a300*/  SYNCS.PHASECHK.TRANS64.TRYWAIT P0, [R0+URZ], R3 ;  /* 0x00000003000075a7 */ /* 0x0044e400080011ff */
[----:B---3--:R-:W-:Y:S05]  /*a310*/  @!P0 NANOSLEEP.SYNCS 0x989680 ;  /* 0x009896800000895d */ /* 0x008fea0003900000 */
[----:B------:R-:W3:Y:S02]  /*a320*/  @!P0 SYNCS.PHASECHK.TRANS64 P0, [R0+URZ], R3 ;  /* 0x00000003000085a7 */ /* 0x000ee400080010ff */
[----:B---3--:R-:W-:Y:S05]  /*a330*/  @!P0 BRA `(.L_x_192) ;  /* 0xfffffffc00f08947 */ /* 0x008fea000383ffff */
[----:B------:R-:W-:Y:S05]  /*a340*/  BRA `(.L_x_193) ;  /* 0xffffff9800d47947 */ /* 0x000fea000383ffff */
.L_x_68:
[----:B------:R-:W-:-:S07]  /*a350*/  MOV R4, UR4 ;  /* 0x0000000400047c02 */ /* 0x000fce0008000f00 */
.L_x_194:
[----:B--2---:R2:W3:Y:S02]  /*a360*/  SYNCS.PHASECHK.TRANS64.TRYWAIT P1, [R4+URZ+0x1d8], R7 ;  /* 0x0001d807040075a7 */ /* 0x0044e400080211ff */
[----:B---3--:R-:W-:Y:S05]  /*a370*/  @!P1 NANOSLEEP.SYNCS 0x989680 ;  /* 0x009896800000995d */ /* 0x008fea0003900000 */
[----:B------:R-:W3:Y:S02]  /*a380*/  @!P1 SYNCS.PHASECHK.TRANS64 P1, [R4+URZ+0x1d8], R7 ;  /* 0x0001d807040095a7 */ /* 0x000ee400080210ff */
[----:B---3--:R-:W-:Y:S05]  /*a390*/  @!P1 BRA `(.L_x_194) ;  /* 0xfffffffc00f09947 */ /* 0x008fea000383ffff */
[----:B------:R-:W-:Y:S05]  /*a3a0*/  BRA `(.L_x_195) ;  /* 0xffffff9c003c7947 */ /* 0x000fea000383ffff */
.L_x_69:
[----:B--2---:R-:W-:-:S07]  /*a3b0*/  MOV R4, UR4 ;  /* 0x0000000400047c02 */ /* 0x004fce0008000f00 */
.L_x_196:
[----:B--2---:R2:W3:Y:S02]  /*a3c0*/  SYNCS.PHASECHK.TRANS64.TRYWAIT P1, [R4+URZ+0x1d0], R5 ;  /* 0x0001d005040075a7 */ /* 0x0044e400080211ff */
[----:B---3--:R-:W-:Y:S05]  /*a3d0*/  @!P1 NANOSLEEP.SYNCS 0x989680 ;  /* 0x009896800000995d */ /* 0x008fea0003900000 */
[----:B------:R-:W3:Y:S02]  /*a3e0*/  @!P1 SYNCS.PHASECHK.TRANS64 P1, [R4+URZ+0x1d0], R5 ;  /* 0x0001d005040095a7 */ /* 0x000ee400080210ff */
[----:B---3--:R-:W-:Y:S05]  /*a3f0*/  @!P1 BRA `(.L_x_196) ;  /* 0xfffffffc00f09947 */ /* 0x008fea000383ffff */
[----:B------:R-:W-:Y:S05]  /*a400*/  BRA `(.L_x_197) ;  /* 0xffffff9c00447947 */ /* 0x000fea000383ffff */
.L_x_79:
[----:B--2---:R-:W-:-:S04]  /*a410*/  MOV R5, UR5 ;  /* 0x0000000500057c02 */ /* 0x004fc80008000f00 */
[----:B------:R2:W3:Y:S03]  /*a420*/  SYNCS.PHASECHK.TRANS64.TRYWAIT P0, [R5+URZ+0x8], R6 ;  /* 0x00000806050075a7 */ /* 0x0004e600080011ff */
[----:B---3--:R-:W-:Y:S05]  /*a430*/  @!P0 NANOSLEEP.SYNCS 0x989680 ;  /* 0x009896800000895d */ /* 0x008fea0003900000 */
[----:B------:R-:W3:Y:S02]  /*a440*/  @!P0 SYNCS.PHASECHK.TRANS64 P0, [R5+URZ+0x8], R6 ;  /* 0x00000806050085a7 */ /* 0x000ee400080010ff */
[----:B---3--:R-:W-:Y:S05]  /*a450*/  @!P0 BRA `(.L_x_79) ;  /* 0xfffffffc00ec8947 */ /* 0x008fea000383ffff */
[----:B------:R-:W-:Y:S05]  /*a460*/  BRA `(.L_x_78) ;  /* 0xffffffa0000c7947 */ /* 0x000fea000383ffff */
.L_x_81:
[----:B------:R-:W-:Y:S01]  /*a470*/  BSSY B0, `(.L_x_198) ;  /* 0x0000006000007945 */ /* 0x000fe20003800000 */
[----:B------:R-:W-:-:S07]  /*a480*/  MOV R15, 0xffffffff ;  /* 0xffffffff000f7802 */ /* 0x000fce0000000f00 */
[----:B-12--5:R-:W-:Y:S05]  /*a490*/  WARPSYNC.COLLECTIVE R15, `(.L_x_199) ;  /* 0x000000000f0c7348 */ /* 0x026fea0003c00000 */
[----:B------:R-:W-:Y:S02]  /*a4a0*/  ELECT P6, UR79, PT ;  /* 0x00000000004f782f */ /* 0x000fe400038c0000 */
[----:B------:R-:W-:Y:S01]  /*a4b0*/  MOV R14, UR79 ;  /* 0x0000004f000e7c02 */ /* 0x000fe20008000f00 */
[----:B-12--5:R-:W-:Y:S10]  /*a4c0*/  ENDCOLLECTIVE ;  /* 0x000000000000791b */ /* 0x026ff40003800000 */
.L_x_199:
[----:B------:R-:W-:Y:S05]  /*a4d0*/  BSYNC B0 ;  /* 0x0000000000007941 */ /* 0x000fea0003800000 */
.L_x_198:
[----:B------:R-:W-:Y:S05]  /*a4e0*/  BRA `(.L_x_200) ;  /* 0xffffffa0003c7947 */ /* 0x000fea000383ffff */
.L_x_83:
[----:B--2---:R-:W-:-:S04]  /*a4f0*/  MOV R3, UR5 ;  /* 0x0000000500037c02 */ /* 0x004fc80008000f00 */
[----:B------:R2:W3:Y:S03]  /*a500*/  SYNCS.PHASECHK.TRANS64.TRYWAIT P0, [R3+URZ+0x8], R4 ;  /* 0x00000804030075a7 */ /* 0x0004e600080011ff */
[----:B---3--:R-:W-:Y:S05]  /*a510*/  @!P0 NANOSLEEP.SYNCS 0x989680 ;  /* 0x009896800000895d */ /* 0x008fea0003900000 */
[----:B------:R-:W3:Y:S02]  /*a520*/  @!P0 SYNCS.PHASECHK.TRANS64 P0, [R3+URZ+0x8], R4 ;  /* 0x00000804030085a7 */ /* 0x000ee400080010ff */
[----:B---3--:R-:W-:Y:S05]  /*a530*/  @!P0 BRA `(.L_x_83) ;  /* 0xfffffffc00ec8947 */ /* 0x008fea000383ffff */
[----:B------:R-:W-:Y:S05]  /*a540*/  BRA `(.L_x_82) ;  /* 0xffffffa000407947 */ /* 0x000fea000383ffff */
.L_x_84:
[----:B------:R-:W-:-:S07]  /*a550*/  MOV R4, UR18 ;  /* 0x0000001200047c02 */ /* 0x000fce0008000f00 */
.L_x_201:
[----:B-1----:R1:W2:Y:S02]  /*a560*/  SYNCS.PHASECHK.TRANS64.TRYWAIT P0, [R4+URZ+0x1d0], R5 ;  /* 0x0001d005040075a7 */ /* 0x0022a400080011ff */
[----:B--2---:R-:W-:Y:S05]  /*a570*/  @!P0 NANOSLEEP.SYNCS 0x989680 ;  /* 0x009896800000895d */ /* 0x004fea0003900000 */
[----:B------:R-:W2:Y:S02]  /*a580*/  @!P0 SYNCS.PHASECHK.TRANS64 P0, [R4+URZ+0x1d0], R5 ;  /* 0x0001d005040085a7 */ /* 0x000ea400080010ff */
[----:B--2---:R-:W-:Y:S05]  /*a590*/  @!P0 BRA `(.L_x_201) ;  /* 0xfffffffc00f08947 */ /* 0x004fea000383ffff */
[----:B------:R-:W-:Y:S05]  /*a5a0*/  BRA `(.L_x_202) ;  /* 0xffffffa4001c7947 */ /* 0x000fea000383ffff */
.L_x_86:
[----:B------:R-:W-:-:S07]  /*a5b0*/  MOV R4, UR23 ;  /* 0x0000001700047c02 */ /* 0x000fce0008000f00 */
.L_x_203:
[----:B-1----:R1:W2:Y:S02]  /*a5c0*/  SYNCS.PHASECHK.TRANS64.TRYWAIT P0, [R4+URZ+0x1f0], R5 ;  /* 0x0001f005040075a7 */ /* 0x0022a400080011ff */
[----:B--2---:R-:W-:Y:S05]  /*a5d0*/  @!P0 NANOSLEEP.SYNCS 0x989680 ;  /* 0x009896800000895d */ /* 0x004fea0003900000 */
[----:B------:R-:W2:Y:S02]  /*a5e0*/  @!P0 SYNCS.PHASECHK.TRANS64 P0, [R4+URZ+0x1f0], R5 ;  /* 0x0001f005040085a7 */ /* 0x000ea400080010ff */
[----:B--2---:R-:W-:Y:S05]  /*a5f0*/  @!P0 BRA `(.L_x_203) ;  /* 0xfffffffc00f08947 */ /* 0x004fea000383ffff */
[----:B------:R-:W-:Y:S05]  /*a600*/  BRA `(.L_x_85) ;  /* 0xffffffa4003c7947 */ /* 0x000fea000383ffff */
.L_x_90:
[----:B-1----:R-:W-:Y:S07]  /*a610*/  MOV R4, UR10 ;  /* 0x0000000a00047c02 */ /* 0x002fee0008000f00 */
.L_x_204:
[----:B-1----:R1:W2:Y:S02]  /*a620*/  SYNCS.PHASECHK.TRANS64.TRYWAIT P0, [R4+URZ], R7 ;  /* 0x00000007040075a7 */ /* 0x0022a400080011ff */
[----:B--2---:R-:W-:Y:S05]  /*a630*/  @!P0 NANOSLEEP.SYNCS 0x989680 ;  /* 0x009896800000895d */ /* 0x004fea0003900000 */
[----:B------:R-:W2:Y:S02]  /*a640*/  @!P0 SYNCS.PHASECHK.TRANS64 P0, [R4+URZ], R7 ;  /* 0x00000007040085a7 */ /* 0x000ea400080010ff */
[----:B--2---:R-:W-:Y:S05]  /*a650*/  @!P0 BRA `(.L_x_204) ;  /* 0xfffffffc00f08947 */ /* 0x004fea000383ffff */
[----:B------:R-:W-:Y:S05]  /*a660*/  BRA `(.L_x_89) ;  /* 0xffffffa400747947 */ /* 0x000fea000383ffff */
.L_x_94:
[----:B--2---:R-:W-:-:S07]  /*a670*/  MOV R0, UR4 ;  /* 0x0000000400007c02 */ /* 0x004fce0008000f00 */
.L_x_205:
[----:B-1----:R1:W2:Y:S02]  /*a680*/  SYNCS.PHASECHK.TRANS64.TRYWAIT P0, [R0+URZ], R5 ;  /* 0x00000005000075a7 */ /* 0x0022a400080011ff */
[----:B--2---:R-:W-:Y:S05]  /*a690*/  @!P0 NANOSLEEP.SYNCS 0x989680 ;  /* 0x009896800000895d */ /* 0x004fea0003900000 */
[----:B------:R-:W2:Y:S02]  /*a6a0*/  @!P0 SYNCS.PHASECHK.TRANS64 P0, [R0+URZ], R5 ;  /* 0x00000005000085a7 */ /* 0x000ea400080010ff */
[----:B--2---:R-:W-:Y:S05]  /*a6b0*/  @!P0 BRA `(.L_x_205) ;  /* 0xfffffffc00f08947 */ /* 0x004fea000383ffff */
[----:B------:R-:W-:Y:S05]  /*a6c0*/  BRA `(.L_x_206) ;  /* 0xffffffa800407947 */ /* 0x000fea000383ffff */
.L_x_97:
[----:B------:R-:W-:-:S07]  /*a6d0*/  MOV R0, UR18 ;  /* 0x0000001200007c02 */ /* 0x000fce0008000f00 */
.L_x_207:
[----:B-1----:R1:W2:Y:S02]  /*a6e0*/  SYNCS.PHASECHK.TRANS64.TRYWAIT P1, [R0+URZ+0x200], R5 ;  /* 0x00020005000075a7 */ /* 0x0022a400080211ff */
[----:B--2---:R-:W-:Y:S05]  /*a6f0*/  @!P1 NANOSLEEP.SYNCS 0x989680 ;  /* 0x009896800000995d */ /* 0x004fea0003900000 */
[----:B------:R-:W2:Y:S02]  /*a700*/  @!P1 SYNCS.PHASECHK.TRANS64 P1, [R0+URZ+0x200], R5 ;  /* 0x00020005000095a7 */ /* 0x000ea400080210ff */
[----:B--2---:R-:W-:Y:S05]  /*a710*/  @!P1 BRA `(.L_x_207) ;  /* 0xfffffffc00f09947 */ /* 0x004fea000383ffff */
[----:B------:R-:W-:Y:S05]  /*a720*/  BRA `(.L_x_208) ;  /* 0xffffffa8008c7947 */ /* 0x000fea000383ffff */
.L_x_102:
[----:B------:R-:W-:Y:S07]  /*a730*/  MOV R0, UR31 ;  /* 0x0000001f00007c02 */ /* 0x000fee0008000f00 */
.L_x_209:
[----:B-1----:R1:W2:Y:S02]  /*a740*/  SYNCS.PHASECHK.TRANS64.TRYWAIT P0, [R0+URZ+0x1d0], R3 ;  /* 0x0001d003000075a7 */ /* 0x0022a400080011ff */
[----:B--2---:R-:W-:Y:S05]  /*a750*/  @!P0 NANOSLEEP.SYNCS 0x989680 ;  /* 0x009896800000895d */ /* 0x004fea0003900000 */
[----:B------:R-:W2:Y:S02]  /*a760*/  @!P0 SYNCS.PHASECHK.TRANS64 P0, [R0+URZ+0x1d0], R3 ;  /* 0x0001d003000085a7 */ /* 0x000ea400080010ff */
[----:B--2---:R-:W-:Y:S05]  /*a770*/  @!P0 BRA `(.L_x_209) ;  /* 0xfffffffc00f08947 */ /* 0x004fea000383ffff */
[----:B------:R-:W-:Y:S05]  /*a780*/  BRA `(.L_x_210) ;  /* 0xffffffb0001c7947 */ /* 0x000fea000383ffff */
.L_x_105:
[----:B------:R-:W-:Y:S07]  /*a790*/  MOV R3, UR31 ;  /* 0x0000001f00037c02 */ /* 0x000fee0008000f00 */
.L_x_211:
[----:B-1----:R1:W2:Y:S02]  /*a7a0*/  SYNCS.PHASECHK.TRANS64.TRYWAIT P1, [R3+URZ+0x1c8], R12 ;  /* 0x0001c80c030075a7 */ /* 0x0022a400080211ff */
[----:B--2---:R-:W-:Y:S05]  /*a7b0*/  @!P1 NANOSLEEP.SYNCS 0x989680 ;  /* 0x009896800000995d */ /* 0x004fea0003900000 */
[----:B------:R-:W2:Y:S02]  /*a7c0*/  @!P1 SYNCS.PHASECHK.TRANS64 P1, [R3+URZ+0x1c8], R12 ;  /* 0x0001c80c030095a7 */ /* 0x000ea400080210ff */
[----:B--2---:R-:W-:Y:S05]  /*a7d0*/  @!P1 BRA `(.L_x_211) ;  /* 0xfffffffc00f09947 */ /* 0x004fea000383ffff */
[----:B------:R-:W-:Y:S05]  /*a7e0*/  BRA `(.L_x_104) ;  /* 0xffffffb400787947 */ /* 0x000fea000383ffff */
.L_x_108:
[----:B------:R-:W-:Y:S07]  /*a7f0*/  MOV R0, UR31 ;  /* 0x0000001f00007c02 */ /* 0x000fee0008000f00 */
.L_x_212:
[----:B-1----:R1:W2:Y:S02]  /*a800*/  SYNCS.PHASECHK.TRANS64.TRYWAIT P1, [R0+URZ+0x1b0], R9 ;  /* 0x0001b009000075a7 */ /* 0x0022a400080211ff */
[----:B--2---:R-:W-:Y:S05]  /*a810*/  @!P1 NANOSLEEP.SYNCS 0x989680 ;  /* 0x009896800000995d */ /* 0x004fea0003900000 */
[----:B------:R-:W2:Y:S02]  /*a820*/  @!P1 SYNCS.PHASECHK.TRANS64 P1, [R0+URZ+0x1b0], R9 ;  /* 0x0001b009000095a7 */ /* 0x000ea400080210ff */
[----:B--2---:R-:W-:Y:S05]  /*a830*/  @!P1 BRA `(.L_x_212) ;  /* 0xfffffffc00f09947 */ /* 0x004fea000383ffff */
[----:B------:R-:W-:Y:S05]  /*a840*/  BRA `(.L_x_213) ;  /* 0xffffffb8009c7947 */ /* 0x000fea000383ffff */
.L_x_109:
[----:B------:R-:W-:Y:S07]  /*a850*/  MOV R0, UR31 ;  /* 0x0000001f00007c02 */ /* 0x000fee0008000f00 */
.L_x_214:
[----:B-1----:R1:W2:Y:S02]  /*a860*/  SYNCS.PHASECHK.TRANS64.TRYWAIT P0, [R0+URZ+0x1b8], R9 ;  /* 0x0001b809000075a7 */ /* 0x0022a400080011ff */
[----:B--2---:R-:W-:Y:S05]  /*a870*/  @!P0 NANOSLEEP.SYNCS 0x989680 ;  /* 0x009896800000895d */ /* 0x004fea0003900000 */
[----:B------:R-:W2:Y:S02]  /*a880*/  @!P0 SYNCS.PHASECHK.TRANS64 P0, [R0+URZ+0x1b8], R9 ;  /* 0x0001b809000085a7 */ /* 0x000ea400080010ff */
[----:B--2---:R-:W-:Y:S05]  /*a890*/  @!P0 BRA `(.L_x_214) ;  /* 0xfffffffc00f08947 */ /* 0x004fea000383ffff */
[----:B------:R-:W-:Y:S05]  /*a8a0*/  BRA `(.L_x_215) ;  /* 0xffffffb800fc7947 */ /* 0x000fea000383ffff */
.L_x_111:
[----:B------:R-:W-:-:S07]  /*a8b0*/  MOV R0, UR31 ;  /* 0x0000001f00007c02 */ /* 0x000fce0008000f00 */
.L_x_216:
[----:B-1----:R1:W3:Y:S02]  /*a8c0*/  SYNCS.PHASECHK.TRANS64.TRYWAIT P0, [R0+URZ+0x1b0], R3 ;  /* 0x0001b003000075a7 */ /* 0x0022e400080011ff */
[----:B---3--:R-:W-:Y:S05]  /*a8d0*/  @!P0 NANOSLEEP.SYNCS 0x989680 ;  /* 0x009896800000895d */ /* 0x008fea0003900000 */
[----:B------:R-:W3:Y:S02]  /*a8e0*/  @!P0 SYNCS.PHASECHK.TRANS64 P0, [R0+URZ+0x1b0], R3 ;  /* 0x0001b003000085a7 */ /* 0x000ee400080010ff */
[----:B---3--:R-:W-:Y:S05]  /*a8f0*/  @!P0 BRA `(.L_x_216) ;  /* 0xfffffffc00f08947 */ /* 0x008fea000383ffff */
[----:B------:R-:W-:Y:S05]  /*a900*/  BRA `(.L_x_217) ;  /* 0xffffffbc00887947 */ /* 0x000fea000383ffff */
.L_x_113:
[----:B------:R-:W-:Y:S07]  /*a910*/  MOV R0, UR49 ;  /* 0x0000003100007c02 */ /* 0x000fee0008000f00 */
.L_x_218:
[----:B-1----:R1:W2:Y:S02]  /*a920*/  SYNCS.PHASECHK.TRANS64.TRYWAIT P0, [R0+URZ+0x1d0], R3 ;  /* 0x0001d003000075a7 */ /* 0x0022a400080011ff */
[----:B--2---:R-:W-:Y:S05]  /*a930*/  @!P0 NANOSLEEP.SYNCS 0x989680 ;  /* 0x009896800000895d */ /* 0x004fea0003900000 */
[----:B------:R-:W2:Y:S02]  /*a940*/  @!P0 SYNCS.PHASECHK.TRANS64 P0, [R0+URZ+0x1d0], R3 ;  /* 0x0001d003000085a7 */ /* 0x000ea400080010ff */
[----:B--2---:R-:W-:Y:S05]  /*a950*/  @!P0 BRA `(.L_x_218) ;  /* 0xfffffffc00f08947 */ /* 0x004fea000383ffff */
[----:B------:R-:W-:Y:S05]  /*a960*/  BRA `(.L_x_219) ;  /* 0xffffffc000607947 */ /* 0x000fea000383ffff */
.L_x_124:
[----:B---3--:R3:W1:Y:S02]  /*a970*/  SYNCS.PHASECHK.TRANS64.TRYWAIT P1, [R0+URZ+0x1a0], R3 ;  /* 0x0001a003000075a7 */ /* 0x00866400080211ff */
[----:B-1----:R-:W-:Y:S05]  /*a980*/  @!P1 NANOSLEEP.SYNCS 0x989680 ;  /* 0x009896800000995d */ /* 0x002fea0003900000 */
[----:B------:R-:W1:Y:S02]  /*a990*/  @!P1 SYNCS.PHASECHK.TRANS64 P1, [R0+URZ+0x1a0], R3 ;  /* 0x0001a003000095a7 */ /* 0x000e6400080210ff */
[----:B-1----:R-:W-:Y:S05]  /*a9a0*/  @!P1 BRA `(.L_x_124) ;  /* 0xfffffffc00f09947 */ /* 0x002fea000383ffff */
[----:B------:R-:W-:Y:S05]  /*a9b0*/  BRA `(.L_x_123) ;  /* 0xffffffd000d87947 */ /* 0x000fea000383ffff */
.L_x_126:
[----:B----4-:R4:W1:Y:S02]  /*a9c0*/  SYNCS.PHASECHK.TRANS64.TRYWAIT P0, [R101+URZ+0x1e0], R4 ;  /* 0x0001e004650075a7 */ /* 0x01086400080011ff */
[----:B-1----:R-:W-:Y:S05]  /*a9d0*/  @!P0 NANOSLEEP.SYNCS 0x989680 ;  /* 0x009896800000895d */ /* 0x002fea0003900000 */
[----:B------:R-:W1:Y:S02]  /*a9e0*/  @!P0 SYNCS.PHASECHK.TRANS64 P0, [R101+URZ+0x1e0], R4 ;  /* 0x0001e004650085a7 */ /* 0x000e6400080010ff */
[----:B-1----:R-:W-:Y:S05]  /*a9f0*/  @!P0 BRA `(.L_x_126) ;  /* 0xfffffffc00f08947 */ /* 0x002fea000383ffff */
[----:B------:R-:W-:Y:S05]  /*aa00*/  BRA `(.L_x_125) ;  /* 0xffffffd400287947 */ /* 0x000fea000383ffff */
.L_x_135:
[----:B---3--:R3:W4:Y:S02]  /*aa10*/  SYNCS.PHASECHK.TRANS64.TRYWAIT P0, [R110+URZ+0x1a0], R3 ;  /* 0x0001a0036e0075a7 */ /* 0x00872400080011ff */
[----:B----4-:R-:W-:Y:S05]  /*aa20*/  @!P0 NANOSLEEP.SYNCS 0x989680 ;  /* 0x009896800000895d */ /* 0x010fea0003900000 */
[----:B------:R-:W4:Y:S02]  /*aa30*/  @!P0 SYNCS.PHASECHK.TRANS64 P0, [R110+URZ+0x1a0], R3 ;  /* 0x0001a0036e0085a7 */ /* 0x000f2400080010ff */
[----:B----4-:R-:W-:Y:S05]  /*aa40*/  @!P0 BRA `(.L_x_135) ;  /* 0xfffffffc00f08947 */ /* 0x010fea000383ffff */
[----:B------:R-:W-:Y:S05]  /*aa50*/  BRA `(.L_x_134) ;  /* 0xffffffe0003c7947 */ /* 0x000fea000383ffff */
        .weak           $__internal_0_$__cuda_sm10x_tcgen05_guardrail_trap_col_being_dealloced_not_returned_by_alloc
        .type           $__internal_0_$__cuda_sm10x_tcgen05_guardrail_trap_col_being_dealloced_not_returned_by_alloc,@function
        .size           $__internal_0_$__cuda_sm10x_tcgen05_guardrail_trap_col_being_dealloced_not_returned_by_alloc,($__internal_1_$__cuda_sm10x_tcgen05_guardrail_trap_phase_invalid_during_alloc - $__internal_0_$__cuda_sm10x_tcgen05_guardrail_trap_col_being_dealloced_not_returned_by_alloc)
$__internal_0_$__cuda_sm10x_tcgen05_guardrail_trap_col_being_dealloced_not_returned_by_alloc:
[----:B------:R-:W-:Y:S05]  /*aa60*/  BPT.TRAP 0x1 ;  /* 0x000000040000795c */ /* 0x000fea0000300000 */
[----:B------:R-:W-:-:S04]  /*aa70*/  HFMA2 R3, -RZ, RZ, 0, 0 ;  /* 0x00000000ff037431 */ /* 0x000fc800000001ff */
[----:B------:R-:W-:Y:S05]  /*aa80*/  RET.REL.NODEC R2 `(_ZN7cutlass13device_kernelINS_4conv6kernel13ConvUniversalINS1_16ConvProblemShapeILNS1_8OperatorE2ELi2EEENS1_10collective14CollectiveConvINS1_47MainloopSm100TmaUmmaWarpSpecializedImplicitGemmILS5_2ELi26ELi2ELi1ELi2EN4cute5tupleIJNSA_1CILi2EEENSC_ILi1EEESE_EEEEENSB_IJNSC_ILi128EEENSB_IJSH_EEENSB_IJNSC_ILi64EEEEEEEEENS_12float_e4m3_tESM_NSA_8TiledMMAINSA_8MMA_AtomIJNSA_10MMA_TraitsINSA_25SM100_MMA_F8F6F4_2x1SM_SSEJSM_SM_fSH_SH_NSA_17integral_constantINSA_4UMMA5MajorELST_1EEESU_NSR_INSS_7ScaleInELSV_0EEESW_EEEEEENSA_6LayoutINSB_IJSE_SE_SE_EEENSB_IJNSC_ILi0EEES11_S11_EEEEENSB_IJNSA_10UnderscoreES14_S14_EEEEENS7_6detail27Sm100ImplicitGemmTileTraitsINSA_18SM100_TMA_2SM_LOADENSA_14ComposedLayoutINSA_7SwizzleILi2ELi4ELi3EEENSA_18smem_ptr_flag_bitsILi8EEENSZ_INSB_IJSJ_NSC_ILi8EEEEEENSB_IJSE_SJ_EEEEEEEvEENS18_INSA_25SM100_TMA_2SM_LOAD_IM2COLES1J_vEEEENS_8epilogue10collective18CollectiveEpilogueINS1O_23Sm100TmaWarpSpecializedILi2ELi2ELi32ELb0ELb0EEEJNSB_IJSJ_SI_SK_EEENSB_IJNSZ_ISJ_SE_EENSZ_INSB_IJNSC_ILi32EEESD_EEES1H_EEEEESM_NSB_IJlNSB_IJSE_llEEES11_EEESM_S20_NS1O_6fusion15FusionCallbacksIS1S_NS21_17LinearCombinationISM_fSM_fLNS_15FloatRoundStyleE2EEES1T_S1Y_JEEENSA_5SM1004TMEM4LOAD26SM100_TMEM_LOAD_32dp32b32xENSA_13SM90_TMA_LOADENS1A_INS1B_ILi1ELi4ELi3EEES1E_NSZ_INSB_IJS1F_S1V_EEENSB_IJS1V_SE_EEEEEEENSA_39AutoVectorizingCopyWithAssumedAlignmentILi128EEENSA_14SM90_TMA_STOREES2G_S2I_S2I_EEEvvEEEEvNT_6ParamsE) ;  /* 0xffffff54025c7950 */ /* 0x000fea0003c3ffff */
        .weak           $__internal_1_$__cuda_sm10x_tcgen05_guardrail_trap_phase_invalid_during_alloc
        .type           $__internal_1_$__cuda_sm10x_tcgen05_guardrail_trap_phase_invalid_during_alloc,@function
        .size           $__internal_1_$__cuda_sm10x_tcgen05_guardrail_trap_phase_invalid_during_alloc,($__internal_2_$__cuda_sm10x_tcgen05_guardrail_trap_unallocated_columns_being_dealloced - $__internal_1_$__cuda_sm10x_tcgen05_guardrail_trap_phase_invalid_during_alloc)
$__internal_1_$__cuda_sm10x_tcgen05_guardrail_trap_phase_invalid_during_alloc:
[----:B------:R-:W-:Y:S05]  /*aa90*/  BPT.TRAP 0x1 ;  /* 0x000000040000795c */ /* 0x000fea0000300000 */
[----:B------:R-:W-:-:S04]  /*aaa0*/  MOV R5, 0x0 ;  /* 0x0000000000057802 */ /* 0x000fc80000000f00 */
[----:B------:R-:W-:Y:S05]  /*aab0*/  RET.REL.NODEC R4 `(_ZN7cutlass13device_kernelINS_4conv6kernel13ConvUniversalINS1_16ConvProblemShapeILNS1_8OperatorE2ELi2EEENS1_10collective14CollectiveConvINS1_47MainloopSm100TmaUmmaWarpSpecializedImplicitGemmILS5_2ELi26ELi2ELi1ELi2EN4cute5tupleIJNSA_1CILi2EEENSC_ILi1EEESE_EEEEENSB_IJNSC_ILi128EEENSB_IJSH_EEENSB_IJNSC_ILi64EEEEEEEEENS_12float_e4m3_tESM_NSA_8TiledMMAINSA_8MMA_AtomIJNSA_10MMA_TraitsINSA_25SM100_MMA_F8F6F4_2x1SM_SSEJSM_SM_fSH_SH_NSA_17integral_constantINSA_4UMMA5MajorELST_1EEESU_NSR_INSS_7ScaleInELSV_0EEESW_EEEEEENSA_6LayoutINSB_IJSE_SE_SE_EEENSB_IJNSC_ILi0EEES11_S11_EEEEENSB_IJNSA_10UnderscoreES14_S14_EEEEENS7_6detail27Sm100ImplicitGemmTileTraitsINSA_18SM100_TMA_2SM_LOADENSA_14ComposedLayoutINSA_7SwizzleILi2ELi4ELi3EEENSA_18smem_ptr_flag_bitsILi8EEENSZ_INSB_IJSJ_NSC_ILi8EEEEEENSB_IJSE_SJ_EEEEEEEvEENS18_INSA_25SM100_TMA_2SM_LOAD_IM2COLES1J_vEEEENS_8epilogue10collective18CollectiveEpilogueINS1O_23Sm100TmaWarpSpecializedILi2ELi2ELi32ELb0ELb0EEEJNSB_IJSJ_SI_SK_EEENSB_IJNSZ_ISJ_SE_EENSZ_INSB_IJNSC_ILi32EEESD_EEES1H_EEEEESM_NSB_IJlNSB_IJSE_llEEES11_EEESM_S20_NS1O_6fusion15FusionCallbacksIS1S_NS21_17LinearCombinationISM_fSM_fLNS_15FloatRoundStyleE2EEES1T_S1Y_JEEENSA_5SM1004TMEM4LOAD26SM100_TMEM_LOAD_32dp32b32xENSA_13SM90_TMA_LOADENS1A_INS1B_ILi1ELi4ELi3EEES1E_NSZ_INSB_IJS1F_S1V_EEENSB_IJS1V_SE_EEEEEEENSA_39AutoVectorizingCopyWithAssumedAlignmentILi128EEENSA_14SM90_TMA_STOREES2G_S2I_S2I_EEEvvEEEEvNT_6ParamsE) ;  /* 0xffffff5404507950 */ /* 0x000fea0003c3ffff */
        .weak           $__internal_2_$__cuda_sm10x_tcgen05_guardrail_trap_unallocated_columns_being_dealloced
        .type           $__internal_2_$__cuda_sm10x_tcgen05_guardrail_trap_unallocated_columns_being_dealloced,@function
        .size           $__internal_2_$__cuda_sm10x_tcgen05_guardrail_trap_unallocated_columns_being_dealloced,(.L_x_221 - $__internal_2_$__cuda_sm10x_tcgen05_guardrail_trap_unallocated_columns_being_dealloced)
$__internal_2_$__cuda_sm10x_tcgen05_guardrail_trap_unallocated_columns_being_dealloced:
[----:B------:R-:W-:Y:S05]  /*aac0*/  BPT.TRAP 0x1 ;  /* 0x000000040000795c */ /* 0x000fea0000300000 */
[----:B------:R-:W-:-:S04]  /*aad0*/  HFMA2 R3, -RZ, RZ, 0, 0 ;  /* 0x00000000ff037431 */ /* 0x000fc800000001ff */
[----:B------:R-:W-:Y:S05]  /*aae0*/  RET.REL.NODEC R2 `(_ZN7cutlass13device_kernelINS_4conv6kernel13ConvUniversalINS1_16ConvProblemShapeILNS1_8OperatorE2ELi2EEENS1_10collective14CollectiveConvINS1_47MainloopSm100TmaUmmaWarpSpecializedImplicitGemmILS5_2ELi26ELi2ELi1ELi2EN4cute5tupleIJNSA_1CILi2EEENSC_ILi1EEESE_EEEEENSB_IJNSC_ILi128EEENSB_IJSH_EEENSB_IJNSC_ILi64EEEEEEEEENS_12float_e4m3_tESM_NSA_8TiledMMAINSA_8MMA_AtomIJNSA_10MMA_TraitsINSA_25SM100_MMA_F8F6F4_2x1SM_SSEJSM_SM_fSH_SH_NSA_17integral_constantINSA_4UMMA5MajorELST_1EEESU_NSR_INSS_7ScaleInELSV_0EEESW_EEEEEENSA_6LayoutINSB_IJSE_SE_SE_EEENSB_IJNSC_ILi0EEES11_S11_EEEEENSB_IJNSA_10UnderscoreES14_S14_EEEEENS7_6detail27Sm100ImplicitGemmTileTraitsINSA_18SM100_TMA_2SM_LOADENSA_14ComposedLayoutINSA_7SwizzleILi2ELi4ELi3EEENSA_18smem_ptr_flag_bitsILi8EEENSZ_INSB_IJSJ_NSC_ILi8EEEEEENSB_IJSE_SJ_EEEEEEEvEENS18_INSA_25SM100_TMA_2SM_LOAD_IM2COLES1J_vEEEENS_8epilogue10collective18CollectiveEpilogueINS1O_23Sm100TmaWarpSpecializedILi2ELi2ELi32ELb0ELb0EEEJNSB_IJSJ_SI_SK_EEENSB_IJNSZ_ISJ_SE_EENSZ_INSB_IJNSC_ILi32EEESD_EEES1H_EEEEESM_NSB_IJlNSB_IJSE_llEEES11_EEESM_S20_NS1O_6fusion15FusionCallbacksIS1S_NS21_17LinearCombinationISM_fSM_fLNS_15FloatRoundStyleE2EEES1T_S1Y_JEEENSA_5SM1004TMEM4LOAD26SM100_TMEM_LOAD_32dp32b32xENSA_13SM90_TMA_LOADENS1A_INS1B_ILi1ELi4ELi3EEES1E_NSZ_INSB_IJS1F_S1V_EEENSB_IJS1V_SE_EEEEEEENSA_39AutoVectorizingCopyWithAssumedAlignmentILi128EEENSA_14SM90_TMA_STOREES2G_S2I_S2I_EEEvvEEEEvNT_6ParamsE) ;  /* 0xffffff5402447950 */ /* 0x000fea0003c3ffff */
.L_x_220:
[----:B------:R-:W-:-:S00]  /*aaf0*/  BRA `(.L_x_220) ;  /* 0xfffffffc00fc7947 */ /* 0x000fc0000383ffff */
[----:B------:R-:W-:-:S00]  /*ab00*/  NOP ;  /* 0x0000000000007918 */ /* 0x000fc00000000000 */
[----:B------:R-:W-:-:S00]  /*ab10*/  NOP ;  /* 0x0000000000007918 */ /* 0x000fc00000000000 */
[----:B------:R-:W-:-:S00]  /*ab20*/  NOP ;  /* 0x0000000000007918 */ /* 0x000fc00000000000 */
[----:B------:R-:W-:-:S00]  /*ab30*/  NOP ;  /* 0x0000000000007918 */ /* 0x000fc00000000000 */
[----:B------:R-:W-:-:S00]  /*ab40*/  NOP ;  /* 0x0000000000007918 */ /* 0x000fc00000000000 */
[----:B------:R-:W-:-:S00]  /*ab50*/  NOP ;  /* 0x0000000000007918 */ /* 0x000fc00000000000 */
[----:B------:R-:W-:-:S00]  /*ab60*/  NOP ;  /* 0x0000000000007918 */ /* 0x000fc00000000000 */
[----:B------:R-:W-:-:S00]  /*ab70*/  NOP ;  /* 0x0000000000007918 */ /* 0x000fc00000000000 */
.L_x_221:


//--------------------- .nv.global.init           --------------------------
	.section	.nv.global.init,"aw",@progbits
.nv.global.init:
	.type		$str$29,@object
	.size		$str$29,($str$30 - $str$29)
$str$29:
        /*0000*/ 	.byte	0x28, 0x61, 0x64, 0x64, 0x72, 0x65, 0x73, 0x73, 0x20, 0x26, 0x20, 0x6d, 0x61, 0x73, 0x6b, 0x29
        /*0010*/ 	.byte	0x20, 0x3d, 0x3d, 0x20, 0x30, 0x00
	.type		$str$30,@object
	.size		$str$30,($str$28 - $str$30)
$str$30:
        /*0016*/ 	.byte	0x2f, 0x74, 0x6d, 0x70, 0x2f, 0x63, 0x75, 0x74, 0x6c, 0x61, 0x73, 0x73, 0x5f, 0x73, 0x77, 0x65
        /*0026*/ 	.byte	0x65, 0x70, 0x5f, 0x73, 0x72, 0x63, 0x2f, 0x69, 0x6e, 0x63, 0x6c, 0x75, 0x64, 0x65, 0x2f, 0x63
        /*0036*/ 	.byte	0x75, 0x74, 0x65, 0x2f, 0x70, 0x6f, 0x69, 0x6e, 0x74, 0x65, 0x72, 0x5f, 0x66, 0x6c, 0x61, 0x67
        /*0046*/ 	.byte	0x67, 0x65, 0x64, 0x2e, 0x68, 0x70, 0x70, 0x00
	.type		$str$28,@object
	.size		$str$28,($str$27 - $str$28)
$str$28:
        /*004e*/ 	.byte	0x2f, 0x74, 0x6d, 0x70, 0x2f, 0x63, 0x75, 0x74, 0x6c, 0x61, 0x73, 0x73, 0x5f, 0x73, 0x77, 0x65
        /*005e*/ 	.byte	0x65, 0x70, 0x5f, 0x73, 0x72, 0x63, 0x2f, 0x69, 0x6e, 0x63, 0x6c, 0x75, 0x64, 0x65, 0x2f, 0x63
        /*006e*/ 	.byte	0x75, 0x74, 0x65, 0x2f, 0x61, 0x74, 0x6f, 0x6d, 0x2f, 0x63, 0x6f, 0x70, 0x79, 0x5f, 0x74, 0x72
        /*007e*/ 	.byte	0x61, 0x69, 0x74, 0x73, 0x5f, 0x73, 0x6d, 0x31, 0x30, 0x30, 0x2e, 0x68, 0x70, 0x70, 0x00
	.type		$str$27,@object
	.size		$str$27,(__unnamed_1 - $str$27)
$str$27:
        /*008d*/ 	.byte	0x28, 0x28, 0x75, 0x69, 0x6e, 0x74, 0x33, 0x32, 0x5f, 0x74, 0x28, 0x74, 0x68, 0x72, 0x65, 0x61
        /*009d*/ 	.byte	0x64, 0x49, 0x64, 0x78, 0x2e, 0x78, 0x29, 0x20, 0x2f, 0x20, 0x33, 0x32, 0x29, 0x20, 0x25, 0x20
        /*00ad*/ 	.byte	0x34, 0x29, 0x20, 0x3d, 0x3d, 0x20, 0x28, 0x28, 0x28, 0x74, 0x6d, 0x65, 0x6d, 0x5f, 0x61, 0x64
        /*00bd*/ 	.byte	0x64, 0x72, 0x20, 0x3e, 0x3e, 0x20, 0x31, 0x36, 0x29, 0x20, 0x2f, 0x20, 0x33, 0x32, 0x29, 0x20
        /*00cd*/ 	.byte	0x25, 0x20, 0x34, 0x29, 0x00
	.type		__unnamed_1,@object
	.size		__unnamed_1,(__unnamed_2 - __unnamed_1)
__unnamed_1:
        /*00d2*/ 	.byte	0x61, 0x75, 0x74, 0x6f, 0x20, 0x63, 0x75, 0x74, 0x65, 0x3a, 0x3a, 0x61, 0x73, 0x5f, 0x70, 0x6f
        /* <DEDUP_REMOVED lines=24> */
        /*0262*/ 	.byte	0x3a, 0x3a, 0x43, 0x3c, 0x34, 0x30, 0x39, 0x36, 0x3e, 0x3e, 0x3e, 0x3e, 0x5d, 0x00
	.type		__unnamed_2,@object
	.size		__unnamed_2,(.L_2 - __unnamed_2)
__unnamed_2:
        /* <DEDUP_REMOVED lines=40> */
        /*04f0*/ 	.byte	0x74, 0x65, 0x3a, 0x3a, 0x43, 0x3c, 0x30, 0x3e, 0x3e, 0x3e, 0x3e, 0x5d, 0x00
.L_2:


//--------------------- .nv.shared._ZN7cutlass13device_kernelINS_4conv6kernel13ConvUniversalINS1_16ConvProblemShapeILNS1_8OperatorE2ELi2EEENS1_10collective14CollectiveConvINS1_47MainloopSm100TmaUmmaWarpSpecializedImplicitGemmILS5_2ELi26ELi2ELi1ELi2EN4cute5tupleIJNSA_1CILi2EEENSC_ILi1EEESE_EEEEENSB_IJNSC_ILi128EEENSB_IJSH_EEENSB_IJNSC_ILi64EEEEEEEEENS_12float_e4m3_tESM_NSA_8TiledMMAINSA_8MMA_AtomIJNSA_10MMA_TraitsINSA_25SM100_MMA_F8F6F4_2x1SM_SSEJSM_SM_fSH_SH_NSA_17integral_constantINSA_4UMMA5MajorELST_1EEESU_NSR_INSS_7ScaleInELSV_0EEESW_EEEEEENSA_6LayoutINSB_IJSE_SE_SE_EEENSB_IJNSC_ILi0EEES11_S11_EEEEENSB_IJNSA_10UnderscoreES14_S14_EEEEENS7_6detail27Sm100ImplicitGemmTileTraitsINSA_18SM100_TMA_2SM_LOADENSA_14ComposedLayoutINSA_7SwizzleILi2ELi4ELi3EEENSA_18smem_ptr_flag_bitsILi8EEENSZ_INSB_IJSJ_NSC_ILi8EEEEEENSB_IJSE_SJ_EEEEEEEvEENS18_INSA_25SM100_TMA_2SM_LOAD_IM2COLES1J_vEEEENS_8epilogue10collective18CollectiveEpilogueINS1O_23Sm100TmaWarpSpecializedILi2ELi2ELi32ELb0ELb0EEEJNSB_IJSJ_SI_SK_EEENSB_IJNSZ_ISJ_SE_EENSZ_INSB_IJNSC_ILi32EEESD_EEES1H_EEEEESM_NSB_IJlNSB_IJSE_llEEES11_EEESM_S20_NS1O_6fusion15FusionCallbacksIS1S_NS21_17LinearCombinationISM_fSM_fLNS_15FloatRoundStyleE2EEES1T_S1Y_JEEENSA_5SM1004TMEM4LOAD26SM100_TMEM_LOAD_32dp32b32xENSA_13SM90_TMA_LOADENS1A_INS1B_ILi1ELi4ELi3EEES1E_NSZ_INSB_IJS1F_S1V_EEENSB_IJS1V_SE_EEEEEEENSA_39AutoVectorizingCopyWithAssumedAlignmentILi128EEENSA_14SM90_TMA_STOREES2G_S2I_S2I_EEEvvEEEEvNT_6ParamsE --------------------------
	.section	.nv.shared._ZN7cutlass13device_kernelINS_4conv6kernel13ConvUniversalINS1_16ConvProblemShapeILNS1_8OperatorE2ELi2EEENS1_10collective14CollectiveConvINS1_47MainloopSm100TmaUmmaWarpSpecializedImplicitGemmILS5_2ELi26ELi2ELi1ELi2EN4cute5tupleIJNSA_1CILi2EEENSC_ILi1EEESE_EEEEENSB_IJNSC_ILi128EEENSB_IJSH_EEENSB_IJNSC_ILi64EEEEEEEEENS_12float_e4m3_tESM_NSA_8TiledMMAINSA_8MMA_AtomIJNSA_10MMA_TraitsINSA_25SM100_MMA_F8F6F4_2x1SM_SSEJSM_SM_fSH_SH_NSA_17integral_constantINSA_4UMMA5MajorELST_1EEESU_NSR_INSS_7ScaleInELSV_0EEESW_EEEEEENSA_6LayoutINSB_IJSE_SE_SE_EEENSB_IJNSC_ILi0EEES11_S11_EEEEENSB_IJNSA_10UnderscoreES14_S14_EEEEENS7_6detail27Sm100ImplicitGemmTileTraitsINSA_18SM100_TMA_2SM_LOADENSA_14ComposedLayoutINSA_7SwizzleILi2ELi4ELi3EEENSA_18smem_ptr_flag_bitsILi8EEENSZ_INSB_IJSJ_NSC_ILi8EEEEEENSB_IJSE_SJ_EEEEEEEvEENS18_INSA_25SM100_TMA_2SM_LOAD_IM2COLES1J_vEEEENS_8epilogue10collective18CollectiveEpilogueINS1O_23Sm100TmaWarpSpecializedILi2ELi2ELi32ELb0ELb0EEEJNSB_IJSJ_SI_SK_EEENSB_IJNSZ_ISJ_SE_EENSZ_INSB_IJNSC_ILi32EEESD_EEES1H_EEEEESM_NSB_IJlNSB_IJSE_llEEES11_EEESM_S20_NS1O_6fusion15FusionCallbacksIS1S_NS21_17LinearCombinationISM_fSM_fLNS_15FloatRoundStyleE2EEES1T_S1Y_JEEENSA_5SM1004TMEM4LOAD26SM100_TMEM_LOAD_32dp32b32xENSA_13SM90_TMA_LOADENS1A_INS1B_ILi1ELi4ELi3EEES1E_NSZ_INSB_IJS1F_S1V_EEENSB_IJS1V_SE_EEEEEEENSA_39AutoVectorizingCopyWithAssumedAlignmentILi128EEENSA_14SM90_TMA_STOREES2G_S2I_S2I_EEEvvEEEEvNT_6ParamsE,"aw",@nobits
	.sectionflags	@""
	.align	16
	.zero		1024


//--------------------- .nv.shared.reserved.0     --------------------------
	.section	.nv.shared.reserved.0,"aw",@nobits
	.weak		__nv_reservedSMEM_offset_0_alias
	.size		__nv_reservedSMEM_offset_0_alias, 0, 64
	.other		__nv_reservedSMEM_offset_0_alias,@"STO_CUDA_RESERVED_SHARED STV_DEFAULT"
__nv_reservedSMEM_offset_0_alias:
	.zero		0
.nv.shared.reserved.0:
	.zero		64
	.weak		__nv_reservedSMEM_tcgen05_partition
	.type		__nv_reservedSMEM_tcgen05_partition,@object
	.size		__nv_reservedSMEM_tcgen05_partition,(.L_0 - __nv_reservedSMEM_tcgen05_partition)
__nv_reservedSMEM_tcgen05_partition:
	.zero		32
.L_0:


//--------------------- .nv.global                --------------------------
	.section	.nv.global,"aw",@nobits
.nv.global:
	.type		_ZN39_INTERNAL_32733d75_4_k_cu_5901bd24_34494cute1_E,@object
	.size		_ZN39_INTERNAL_32733d75_4_k_cu_5901bd24_34494cute1_E,(_ZN39_INTERNAL_32733d75_4_k_cu_5901bd24_34494cuda3std3__45__cpo6cbeginE - _ZN39_INTERNAL_32733d75_4_k_cu_5901bd24_34494cute1_E)
_ZN39_INTERNAL_32733d75_4_k_cu_5901bd24_34494cute1_E:
	.zero		1
	.type		_ZN39_INTERNAL_32733d75_4_k_cu_5901bd24_34494cuda3std3__45__cpo6cbeginE,@object
	.size		_ZN39_INTERNAL_32733d75_4_k_cu_5901bd24_34494cuda3std3__45__cpo6cbeginE,(_ZN39_INTERNAL_32733d75_4_k_cu_5901bd24_34494cuda3std3__48in_placeE - _ZN39_INTERNAL_32733d75_4_k_cu_5901bd24_34494cuda3std3__45__cpo6cbeginE)
_ZN39_INTERNAL_32733d75_4_k_cu_5901bd24_34494cuda3std3__45__cpo6cbeginE:
	.zero		1
	.type		_ZN39_INTERNAL_32733d75_4_k_cu_5901bd24_34494cuda3std3__48in_placeE,@object
	.size		_ZN39_INTERNAL_32733d75_4_k_cu_5901bd24_34494cuda3std3__48in_placeE,(_ZN39_INTERNAL_32733d75_4_k_cu_5901bd24_34494cuda3std6ranges3__45__cpo9iter_moveE - _ZN39_INTERNAL_32733d75_4_k_cu_5901bd24_34494cuda3std3__48in_placeE)
_ZN39_INTERNAL_32733d75_4_k_cu_5901bd24_34494cuda3std3__48in_placeE:
	.zero		1
	.type		_ZN39_INTERNAL_32733d75_4_k_cu_5901bd24_34494cuda3std6ranges3__45__cpo9iter_moveE,@object
	.size		_ZN39_INTERNAL_32733d75_4_k_cu_5901bd24_34494cuda3std6ranges3__45__cpo9iter_moveE,(_ZN39_INTERNAL_32733d75_4_k_cu_5901bd24_34494cuda3std3__45__cpo5beginE - _ZN39_INTERNAL_32733d75_4_k_cu_5901bd24_34494cuda3std6ranges3__45__cpo9iter_moveE)
_ZN39_INTERNAL_32733d75_4_k_cu_5901bd24_34494cuda3std6ranges3__45__cpo9iter_moveE:
	.zero		1
	.type		_ZN39_INTERNAL_32733d75_4_k_cu_5901bd24_34494cuda3std3__45__cpo5beginE,@object
	.size		_ZN39_INTERNAL_32733d75_4_k_cu_5901bd24_34494cuda3std3__45__cpo5beginE,(_ZN39_INTERNAL_32733d75_4_k_cu_5901bd24_34494cuda3std3__441_GLOBAL__N__32733d75_4_k_cu_5901bd24_34496ignoreE - _ZN39_INTERNAL_32733d75_4_k_cu_5901bd24_34494cuda3std3__45__cpo5beginE)
_ZN39_INTERNAL_32733d75_4_k_cu_5901bd24_34494cuda3std3__45__cpo5beginE:
	.zero		1
	.type		_ZN39_INTERNAL_32733d75_4_k_cu_5901bd24_34494cuda3std3__441_GLOBAL__N__32733d75_4_k_cu_5901bd24_34496ignoreE,@object
	.size		_ZN39_INTERNAL_32733d75_4_k_cu_5901bd24_34494cuda3std3__441_GLOBAL__N__32733d75_4_k_cu_5901bd24_34496ignoreE,(_ZN39_INTERNAL_32733d75_4_k_cu_5901bd24_34494cute7productE - _ZN39_INTERNAL_32733d75_4_k_cu_5901bd24_34494cuda3std3__441_GLOBAL__N__32733d75_4_k_cu_5901bd24_34496ignoreE)
_ZN39_INTERNAL_32733d75_4_k_cu_5901bd24_34494cuda3std3__441_GLOBAL__N__32733d75_4_k_cu_5901bd24_34496ignoreE:
	.zero		1
	.type		_ZN39_INTERNAL_32733d75_4_k_cu_5901bd24_34494cute7productE,@object
	.size		_ZN39_INTERNAL_32733d75_4_k_cu_5901bd24_34494cute7productE,(_ZN39_INTERNAL_32733d75_4_k_cu_5901bd24_34494cuda3std3__45__cpo3endE - _ZN39_INTERNAL_32733d75_4_k_cu_5901bd24_34494cute7productE)
_ZN39_INTERNAL_32733d75_4_k_cu_5901bd24_34494cute7productE:
	.zero		1
	.type		_ZN39_INTERNAL_32733d75_4_k_cu_5901bd24_34494cuda3std3__45__cpo3endE,@object
	.size		_ZN39_INTERNAL_32733d75_4_k_cu_5901bd24_34494cuda3std3__45__cpo3endE,(_ZN39_INTERNAL_32733d75_4_k_cu_5901bd24_34494cuda3std3__419piecewise_constructE - _ZN39_INTERNAL_32733d75_4_k_cu_5901bd24_34494cuda3std3__45__cpo3endE)
_ZN39_INTERNAL_32733d75_4_k_cu_5901bd24_34494cuda3std3__45__cpo3endE:
	.zero		1
	.type		_ZN39_INTERNAL_32733d75_4_k_cu_5901bd24_34494cuda3std3__419piecewise_constructE,@object
	.size		_ZN39_INTERNAL_32733d75_4_k_cu_5901bd24_34494cuda3std3__419piecewise_constructE,(_ZN39_INTERNAL_32733d75_4_k_cu_5901bd24_34494cuda3std3__45__cpo4cendE - _ZN39_INTERNAL_32733d75_4_k_cu_5901bd24_34494cuda3std3__419piecewise_constructE)
_ZN39_INTERNAL_32733d75_4_k_cu_5901bd24_34494cuda3std3__419piecewise_constructE:
	.zero		1
	.type		_ZN39_INTERNAL_32733d75_4_k_cu_5901bd24_34494cuda3std3__45__cpo4cendE,@object
	.size		_ZN39_INTERNAL_32733d75_4_k_cu_5901bd24_34494cuda3std3__45__cpo4cendE,(_ZN39_INTERNAL_32733d75_4_k_cu_5901bd24_34494cuda3std6ranges3__45__cpo4swapE - _ZN39_INTERNAL_32733d75_4_k_cu_5901bd24_34494cuda3std3__45__cpo4cendE)
_ZN39_INTERNAL_32733d75_4_k_cu_5901bd24_34494cuda3std3__45__cpo4cendE:
	.zero		1
	.type		_ZN39_INTERNAL_32733d75_4_k_cu_5901bd24_34494cuda3std6ranges3__45__cpo4swapE,@object
	.size		_ZN39_INTERNAL_32733d75_4_k_cu_5901bd24_34494cuda3std6ranges3__45__cpo4swapE,(.L_10 - _ZN39_INTERNAL_32733d75_4_k_cu_5901bd24_34494cuda3std6ranges3__45__cpo4swapE)
_ZN39_INTERNAL_32733d75_4_k_cu_5901bd24_34494cuda3std6ranges3__45__cpo4swapE:
	.zero		1
.L_10:


//--------------------- .nv.constant0._ZN7cutlass13device_kernelINS_4conv6kernel13ConvUniversalINS1_16ConvProblemShapeILNS1_8OperatorE2ELi2EEENS1_10collective14CollectiveConvINS1_47MainloopSm100TmaUmmaWarpSpecializedImplicitGemmILS5_2ELi26ELi2ELi1ELi2EN4cute5tupleIJNSA_1CILi2EEENSC_ILi1EEESE_EEEEENSB_IJNSC_ILi128EEENSB_IJSH_EEENSB_IJNSC_ILi64EEEEEEEEENS_12float_e4m3_tESM_NSA_8TiledMMAINSA_8MMA_AtomIJNSA_10MMA_TraitsINSA_25SM100_MMA_F8F6F4_2x1SM_SSEJSM_SM_fSH_SH_NSA_17integral_constantINSA_4UMMA5MajorELST_1EEESU_NSR_INSS_7ScaleInELSV_0EEESW_EEEEEENSA_6LayoutINSB_IJSE_SE_SE_EEENSB_IJNSC_ILi0EEES11_S11_EEEEENSB_IJNSA_10UnderscoreES14_S14_EEEEENS7_6detail27Sm100ImplicitGemmTileTraitsINSA_18SM100_TMA_2SM_LOADENSA_14ComposedLayoutINSA_7SwizzleILi2ELi4ELi3EEENSA_18smem_ptr_flag_bitsILi8EEENSZ_INSB_IJSJ_NSC_ILi8EEEEEENSB_IJSE_SJ_EEEEEEEvEENS18_INSA_25SM100_TMA_2SM_LOAD_IM2COLES1J_vEEEENS_8epilogue10collective18CollectiveEpilogueINS1O_23Sm100TmaWarpSpecializedILi2ELi2ELi32ELb0ELb0EEEJNSB_IJSJ_SI_SK_EEENSB_IJNSZ_ISJ_SE_EENSZ_INSB_IJNSC_ILi32EEESD_EEES1H_EEEEESM_NSB_IJlNSB_IJSE_llEEES11_EEESM_S20_NS1O_6fusion15FusionCallbacksIS1S_NS21_17LinearCombinationISM_fSM_fLNS_15FloatRoundStyleE2EEES1T_S1Y_JEEENSA_5SM1004TMEM4LOAD26SM100_TMEM_LOAD_32dp32b32xENSA_13SM90_TMA_LOADENS1A_INS1B_ILi1ELi4ELi3EEES1E_NSZ_INSB_IJS1F_S1V_EEENSB_IJS1V_SE_EEEEEEENSA_39AutoVectorizingCopyWithAssumedAlignmentILi128EEENSA_14SM90_TMA_STOREES2G_S2I_S2I_EEEvvEEEEvNT_6ParamsE --------------------------
	.section	.nv.constant0._ZN7cutlass13device_kernelINS_4conv6kernel13ConvUniversalINS1_16ConvProblemShapeILNS1_8OperatorE2ELi2EEENS1_10collective14CollectiveConvINS1_47MainloopSm100TmaUmmaWarpSpecializedImplicitGemmILS5_2ELi26ELi2ELi1ELi2EN4cute5tupleIJNSA_1CILi2EEENSC_ILi1EEESE_EEEEENSB_IJNSC_ILi128EEENSB_IJSH_EEENSB_IJNSC_ILi64EEEEEEEEENS_12float_e4m3_tESM_NSA_8TiledMMAINSA_8MMA_AtomIJNSA_10MMA_TraitsINSA_25SM100_MMA_F8F6F4_2x1SM_SSEJSM_SM_fSH_SH_NSA_17integral_constantINSA_4UMMA5MajorELST_1EEESU_NSR_INSS_7ScaleInELSV_0EEESW_EEEEEENSA_6LayoutINSB_IJSE_SE_SE_EEENSB_IJNSC_ILi0EEES11_S11_EEEEENSB_IJNSA_10UnderscoreES14_S14_EEEEENS7_6detail27Sm100ImplicitGemmTileTraitsINSA_18SM100_TMA_2SM_LOADENSA_14ComposedLayoutINSA_7SwizzleILi2ELi4ELi3EEENSA_18smem_ptr_flag_bitsILi8EEENSZ_INSB_IJSJ_NSC_ILi8EEEEEENSB_IJSE_SJ_EEEEEEEvEENS18_INSA_25SM100_TMA_2SM_LOAD_IM2COLES1J_vEEEENS_8epilogue10collective18CollectiveEpilogueINS1O_23Sm100TmaWarpSpecializedILi2ELi2ELi32ELb0ELb0EEEJNSB_IJSJ_SI_SK_EEENSB_IJNSZ_ISJ_SE_EENSZ_INSB_IJNSC_ILi32EEESD_EEES1H_EEEEESM_NSB_IJlNSB_IJSE_llEEES11_EEESM_S20_NS1O_6fusion15FusionCallbacksIS1S_NS21_17LinearCombinationISM_fSM_fLNS_15FloatRoundStyleE2EEES1T_S1Y_JEEENSA_5SM1004TMEM4LOAD26SM100_TMEM_LOAD_32dp32b32xENSA_13SM90_TMA_LOADENS1A_INS1B_ILi1ELi4ELi3EEES1E_NSZ_INSB_IJS1F_S1V_EEENSB_IJS1V_SE_EEEEEEENSA_39AutoVectorizingCopyWithAssumedAlignmentILi128EEENSA_14SM90_TMA_STOREES2G_S2I_S2I_EEEvvEEEEvNT_6ParamsE,"a",@progbits
	.sectionflags	@""
	.align	4
.nv.constant0._ZN7cutlass13device_kernelINS_4conv6kernel13ConvUniversalINS1_16ConvProblemShapeILNS1_8OperatorE2ELi2EEENS1_10collective14CollectiveConvINS1_47MainloopSm100TmaUmmaWarpSpecializedImplicitGemmILS5_2ELi26ELi2ELi1ELi2EN4cute5tupleIJNSA_1CILi2EEENSC_ILi1EEESE_EEEEENSB_IJNSC_ILi128EEENSB_IJSH_EEENSB_IJNSC_ILi64EEEEEEEEENS_12float_e4m3_tESM_NSA_8TiledMMAINSA_8MMA_AtomIJNSA_10MMA_TraitsINSA_25SM100_MMA_F8F6F4_2x1SM_SSEJSM_SM_fSH_SH_NSA_17integral_constantINSA_4UMMA5MajorELST_1EEESU_NSR_INSS_7ScaleInELSV_0EEESW_EEEEEENSA_6LayoutINSB_IJSE_SE_SE_EEENSB_IJNSC_ILi0EEES11_S11_EEEEENSB_IJNSA_10UnderscoreES14_S14_EEEEENS7_6detail27Sm100ImplicitGemmTileTraitsINSA_18SM100_TMA_2SM_LOADENSA_14ComposedLayoutINSA_7SwizzleILi2ELi4ELi3EEENSA_18smem_ptr_flag_bitsILi8EEENSZ_INSB_IJSJ_NSC_ILi8EEEEEENSB_IJSE_SJ_EEEEEEEvEENS18_INSA_25SM100_TMA_2SM_LOAD_IM2COLES1J_vEEEENS_8epilogue10collective18CollectiveEpilogueINS1O_23Sm100TmaWarpSpecializedILi2ELi2ELi32ELb0ELb0EEEJNSB_IJSJ_SI_SK_EEENSB_IJNSZ_ISJ_SE_EENSZ_INSB_IJNSC_ILi32EEESD_EEES1H_EEEEESM_NSB_IJlNSB_IJSE_llEEES11_EEESM_S20_NS1O_6fusion15FusionCallbacksIS1S_NS21_17LinearCombinationISM_fSM_fLNS_15FloatRoundStyleE2EEES1T_S1Y_JEEENSA_5SM1004TMEM4LOAD26SM100_TMEM_LOAD_32dp32b32xENSA_13SM90_TMA_LOADENS1A_INS1B_ILi1ELi4ELi3EEES1E_NSZ_INSB_IJS1F_S1V_EEENSB_IJS1V_SE_EEEEEEENSA_39AutoVectorizingCopyWithAssumedAlignmentILi128EEENSA_14SM90_TMA_STOREES2G_S2I_S2I_EEEvvEEEEvNT_6ParamsE:
	.zero		2944


//--------------------- SYMBOLS --------------------------

	.type		.nv.reservedSmem.offset0,@object
	.size		.nv.reservedSmem.offset0,0x4
	.type		.nv.reservedSmem.cap,@object
	.size		.nv.reservedSmem.cap,0x4
	.type		__assertfail,@function
